def attn_fwd(
    Q,
    K,
    V,
    Out,
    Lse,
    sm_scale,
    stride_qz,
    stride_qh,
    stride_qm,
    stride_qk,
    stride_kz,
    stride_kh,
    stride_kn,
    stride_kk,
    stride_vz,
    stride_vh,
    stride_vn,
    stride_vk,
    stride_oz,
    stride_oh,
    stride_om,
    stride_ok,
    seqlen_q,
    seqlen_k,
    BLOCK_M: tl.constexpr,
    BLOCK_N: tl.constexpr,
    HEAD_DIM: tl.constexpr,
    CAUSAL: tl.constexpr,
):
    start_m = tl.program_id(0)
    off_hz = tl.program_id(1)
    q_off = off_hz * stride_qh
    k_off = off_hz * stride_kh
    v_off = off_hz * stride_vh
    offs_m = start_m * BLOCK_M + tl.arange(0, BLOCK_M)
    offs_d = tl.arange(0, HEAD_DIM)
    offs_n = tl.arange(0, BLOCK_N)
    q_ptrs = Q + q_off + offs_m[:, None] * stride_qm + offs_d[None, :] * stride_qk
    k_ptrs = K + k_off + offs_d[:, None] * stride_kk + offs_n[None, :] * stride_kn
    v_ptrs = V + v_off + offs_n[:, None] * stride_vn + offs_d[None, :] * stride_vk
    m_i = tl.full([BLOCK_M], float("-inf"), dtype=tl.float32)
    l_i = tl.zeros([BLOCK_M], dtype=tl.float32) + 1.0
    acc = tl.zeros([BLOCK_M, HEAD_DIM], dtype=tl.float32)
    q = tl.load(q_ptrs)
    acc, l_i, m_i = _attn_fwd_inner(
        acc,
        l_i,
        m_i,
        q,
        k_ptrs,
        v_ptrs,
        sm_scale,
        stride_kn,
        stride_vn,
        start_m,
        seqlen_k,
        BLOCK_M,
        BLOCK_N,
        HEAD_DIM,
        CAUSAL,
    )
    acc = acc / l_i[:, None]
    lse = m_i + tl.math.log2(l_i) / 1.4426950408889634
    o_ptrs = (
        Out
        + off_hz * stride_oh
        + offs_m[:, None] * stride_om
        + offs_d[None, :] * stride_ok
    )
    tl.store(o_ptrs, acc.to(Out.dtype.element_ty))
    tl.store(Lse + off_hz * seqlen_q + offs_m, lse)

# config = {"BLOCK_M": 128, "BLOCK_N": 128, "HEAD_DIM": 64, "arch": "sm_80", "causal": false, "dtype": "fp16", "num_stages": 4, "num_warps": 4}
# arch = sm_80


// ===== COMPILED SASS (sm_80) =====

	.target	sm_80

	.elftype	@"ET_EXEC"


//--------------------- .note.nv.tkinfo           --------------------------
	.section	.note.nv.tkinfo,"",@"SHT_NOTE"
	.sectionflags	@"SHF_NOTE_NV_TKINFO"
	.tkinfo
        /*0018*/ 	.word	0x00000002
        /*0030*/ 	.string	""
        /*0030*/ 	.string	"ptxas"
        /*0030*/ 	.string	"Cuda compilation tools, release 13.0, V13.0.88"
        /*0030*/ 	.string	"Build cuda_13.0.r13.0/compiler.36424714_0"
        /*0030*/ 	.string	"-v  -suppress-debug-info  -lineinfo  -arch sm_80 "



//--------------------- .note.nv.cuinfo           --------------------------
	.section	.note.nv.cuinfo,"",@"SHT_NOTE"
	.sectionflags	@"SHF_NOTE_NV_CUINFO"
        /*0018*/ 	.short	0x0002
        /*001a*/ 	.short	0x0050
        /*001c*/ 	.short	0x0082
	.zero		2


//--------------------- .nv.info                  --------------------------
	.section	.nv.info,"",@"SHT_CUDA_INFO"
	.align	4


	//----- nvinfo : EIATTR_REGCOUNT
	.align		4
        /*0000*/ 	.byte	0x04, 0x2f
        /*0002*/ 	.short	(.L_2 - .L_1)
	.align		4
.L_1:
        /*0004*/ 	.word	index@(attn_fwd)
        /*0008*/ 	.word	0x000000ff


	//----- nvinfo : EIATTR_FRAME_SIZE
	.align		4
.L_2:
        /*000c*/ 	.byte	0x04, 0x11
        /*000e*/ 	.short	(.L_4 - .L_3)
	.align		4
.L_3:
        /*0010*/ 	.word	index@(attn_fwd)
        /*0014*/ 	.word	0x000004d0


	//----- nvinfo : EIATTR_MIN_STACK_SIZE
	.align		4
.L_4:
        /*0018*/ 	.byte	0x04, 0x12
        /*001a*/ 	.short	(.L_6 - .L_5)
	.align		4
.L_5:
        /*001c*/ 	.word	index@(attn_fwd)
        /*0020*/ 	.word	0x000004d0
.L_6:


//--------------------- .nv.info.attn_fwd         --------------------------
	.section	.nv.info.attn_fwd,"",@"SHT_CUDA_INFO"
	.sectionflags	@""
	.align	4


	//----- nvinfo : EIATTR_CUDA_API_VERSION
	.align		4
        /*0000*/ 	.byte	0x04, 0x37
        /*0002*/ 	.short	(.L_8 - .L_7)
.L_7:
        /*0004*/ 	.word	0x00000082


	//----- nvinfo : EIATTR_SW2861232_WAR
	.align		4
.L_8:
        /*0008*/ 	.byte	0x01, 0x35
	.zero		2


	//----- nvinfo : EIATTR_PARAM_CBANK
	.align		4
        /*000c*/ 	.byte	0x04, 0x0a
        /*000e*/ 	.short	(.L_10 - .L_9)
	.align		4
.L_9:
        /*0010*/ 	.word	index@(.nv.constant0.attn_fwd)
        /*0014*/ 	.short	0x0160
        /*0016*/ 	.short	0x0088


	//----- nvinfo : EIATTR_CBANK_PARAM_SIZE
	.align		4
.L_10:
        /*0018*/ 	.byte	0x03, 0x19
        /*001a*/ 	.short	0x0088


	//----- nvinfo : EIATTR_KPARAM_INFO
	.align		4
        /*001c*/ 	.byte	0x04, 0x17
        /*001e*/ 	.short	(.L_12 - .L_11)
.L_11:
        /*0020*/ 	.word	0x00000000
        /*0024*/ 	.short	0x0019
        /*0026*/ 	.short	0x0080
        /*0028*/ 	.byte	0x00, 0xf4, 0x21, 0x00


	//----- nvinfo : EIATTR_KPARAM_INFO
	.align		4
.L_12:
        /*002c*/ 	.byte	0x04, 0x17
        /*002e*/ 	.short	(.L_14 - .L_13)
.L_13:
        /*0030*/ 	.word	0x00000000
        /*0034*/ 	.short	0x0018
        /*0036*/ 	.short	0x0078
        /*0038*/ 	.byte	0x00, 0xf4, 0x21, 0x00


	//----- nvinfo : EIATTR_KPARAM_INFO
	.align		4
.L_14:
        /*003c*/ 	.byte	0x04, 0x17
        /*003e*/ 	.short	(.L_16 - .L_15)
.L_15:
        /*0040*/ 	.word	0x00000000
        /*0044*/ 	.short	0x0017
        /*0046*/ 	.short	0x0070
        /*0048*/ 	.byte	0x00, 0xf0, 0x11, 0x00


	//----- nvinfo : EIATTR_KPARAM_INFO
	.align		4
.L_16:
        /*004c*/ 	.byte	0x04, 0x17
        /*004e*/ 	.short	(.L_18 - .L_17)
.L_17:
        /*0050*/ 	.word	0x00000000
        /*0054*/ 	.short	0x0016
        /*0056*/ 	.short	0x006c
        /*0058*/ 	.byte	0x00, 0xf0, 0x11, 0x00


	//----- nvinfo : EIATTR_KPARAM_INFO
	.align		4
.L_18:
        /*005c*/ 	.byte	0x04, 0x17
        /*005e*/ 	.short	(.L_20 - .L_19)
.L_19:
        /*0060*/ 	.word	0x00000000
        /*0064*/ 	.short	0x0015
        /*0066*/ 	.short	0x0068
        /*0068*/ 	.byte	0x00, 0xf0, 0x11, 0x00


	//----- nvinfo : EIATTR_KPARAM_INFO
	.align		4
.L_20:
        /*006c*/ 	.byte	0x04, 0x17
        /*006e*/ 	.short	(.L_22 - .L_21)
.L_21:
        /*0070*/ 	.word	0x00000000
        /*0074*/ 	.short	0x0014
        /*0076*/ 	.short	0x0064
        /*0078*/ 	.byte	0x00, 0xf0, 0x11, 0x00


	//----- nvinfo : EIATTR_KPARAM_INFO
	.align		4
.L_22:
        /*007c*/ 	.byte	0x04, 0x17
        /*007e*/ 	.short	(.L_24 - .L_23)
.L_23:
        /*0080*/ 	.word	0x00000000
        /*0084*/ 	.short	0x0013
        /*0086*/ 	.short	0x0060
        /*0088*/ 	.byte	0x00, 0xf0, 0x11, 0x00


	//----- nvinfo : EIATTR_KPARAM_INFO
	.align		4
.L_24:
        /*008c*/ 	.byte	0x04, 0x17
        /*008e*/ 	.short	(.L_26 - .L_25)
.L_25:
        /*0090*/ 	.word	0x00000000
        /*0094*/ 	.short	0x0012
        /*0096*/ 	.short	0x005c
        /*0098*/ 	.byte	0x00, 0xf0, 0x11, 0x00


	//----- nvinfo : EIATTR_KPARAM_INFO
	.align		4
.L_26:
        /*009c*/ 	.byte	0x04, 0x17
        /*009e*/ 	.short	(.L_28 - .L_27)
.L_27:
        /*00a0*/ 	.word	0x00000000
        /*00a4*/ 	.short	0x0011
        /*00a6*/ 	.short	0x0058
        /*00a8*/ 	.byte	0x00, 0xf0, 0x11, 0x00


	//----- nvinfo : EIATTR_KPARAM_INFO
	.align		4
.L_28:
        /*00ac*/ 	.byte	0x04, 0x17
        /*00ae*/ 	.short	(.L_30 - .L_29)
.L_29:
        /*00b0*/ 	.word	0x00000000
        /*00b4*/ 	.short	0x0010
        /*00b6*/ 	.short	0x0054
        /*00b8*/ 	.byte	0x00, 0xf0, 0x11, 0x00


	//----- nvinfo : EIATTR_KPARAM_INFO
	.align		4
.L_30:
        /*00bc*/ 	.byte	0x04, 0x17
        /*00be*/ 	.short	(.L_32 - .L_31)
.L_31:
        /*00c0*/ 	.word	0x00000000
        /*00c4*/ 	.short	0x000f
        /*00c6*/ 	.short	0x0050
        /*00c8*/ 	.byte	0x00, 0xf0, 0x11, 0x00


	//----- nvinfo : EIATTR_KPARAM_INFO
	.align		4
.L_32:
        /*00cc*/ 	.byte	0x04, 0x17
        /*00ce*/ 	.short	(.L_34 - .L_33)
.L_33:
        /*00d0*/ 	.word	0x00000000
        /*00d4*/ 	.short	0x000e
        /*00d6*/ 	.short	0x004c
        /*00d8*/ 	.byte	0x00, 0xf0, 0x11, 0x00


	//----- nvinfo : EIATTR_KPARAM_INFO
	.align		4
.L_34:
        /*00dc*/ 	.byte	0x04, 0x17
        /*00de*/ 	.short	(.L_36 - .L_35)
.L_35:
        /*00e0*/ 	.word	0x00000000
        /*00e4*/ 	.short	0x000d
        /*00e6*/ 	.short	0x0048
        /*00e8*/ 	.byte	0x00, 0xf0, 0x11, 0x00


	//----- nvinfo : EIATTR_KPARAM_INFO
	.align		4
.L_36:
        /*00ec*/ 	.byte	0x04, 0x17
        /*00ee*/ 	.short	(.L_38 - .L_37)
.L_37:
        /*00f0*/ 	.word	0x00000000
        /*00f4*/ 	.short	0x000c
        /*00f6*/ 	.short	0x0044
        /*00f8*/ 	.byte	0x00, 0xf0, 0x11, 0x00


	//----- nvinfo : EIATTR_KPARAM_INFO
	.align		4
.L_38:
        /*00fc*/ 	.byte	0x04, 0x17
        /*00fe*/ 	.short	(.L_40 - .L_39)
.L_39:
        /*0100*/ 	.word	0x00000000
        /*0104*/ 	.short	0x000b
        /*0106*/ 	.short	0x0040
        /*0108*/ 	.byte	0x00, 0xf0, 0x11, 0x00


	//----- nvinfo : EIATTR_KPARAM_INFO
	.align		4
.L_40:
        /*010c*/ 	.byte	0x04, 0x17
        /*010e*/ 	.short	(.L_42 - .L_41)
.L_41:
        /*0110*/ 	.word	0x00000000
        /*0114*/ 	.short	0x000a
        /*0116*/ 	.short	0x003c
        /*0118*/ 	.byte	0x00, 0xf0, 0x11, 0x00


	//----- nvinfo : EIATTR_KPARAM_INFO
	.align		4
.L_42:
        /*011c*/ 	.byte	0x04, 0x17
        /*011e*/ 	.short	(.L_44 - .L_43)
.L_43:
        /*0120*/ 	.word	0x00000000
        /*0124*/ 	.short	0x0009
        /*0126*/ 	.short	0x0038
        /*0128*/ 	.byte	0x00, 0xf0, 0x11, 0x00


	//----- nvinfo : EIATTR_KPARAM_INFO
	.align		4
.L_44:
        /*012c*/ 	.byte	0x04, 0x17
        /*012e*/ 	.short	(.L_46 - .L_45)
.L_45:
        /*0130*/ 	.word	0x00000000
        /*0134*/ 	.short	0x0008
        /*0136*/ 	.short	0x0034
        /*0138*/ 	.byte	0x00, 0xf0, 0x11, 0x00


	//----- nvinfo : EIATTR_KPARAM_INFO
	.align		4
.L_46:
        /*013c*/ 	.byte	0x04, 0x17
        /*013e*/ 	.short	(.L_48 - .L_47)
.L_47:
        /*0140*/ 	.word	0x00000000
        /*0144*/ 	.short	0x0007
        /*0146*/ 	.short	0x0030
        /*0148*/ 	.byte	0x00, 0xf0, 0x11, 0x00


	//----- nvinfo : EIATTR_KPARAM_INFO
	.align		4
.L_48:
        /*014c*/ 	.byte	0x04, 0x17
        /*014e*/ 	.short	(.L_50 - .L_49)
.L_49:
        /*0150*/ 	.word	0x00000000
        /*0154*/ 	.short	0x0006
        /*0156*/ 	.short	0x002c
        /*0158*/ 	.byte	0x00, 0xf0, 0x11, 0x00


	//----- nvinfo : EIATTR_KPARAM_INFO
	.align		4
.L_50:
        /*015c*/ 	.byte	0x04, 0x17
        /*015e*/ 	.short	(.L_52 - .L_51)
.L_51:
        /*0160*/ 	.word	0x00000000
        /*0164*/ 	.short	0x0005
        /*0166*/ 	.short	0x0028
        /*0168*/ 	.byte	0x00, 0xf0, 0x11, 0x00


	//----- nvinfo : EIATTR_KPARAM_INFO
	.align		4
.L_52:
        /*016c*/ 	.byte	0x04, 0x17
        /*016e*/ 	.short	(.L_54 - .L_53)
.L_53:
        /*0170*/ 	.word	0x00000000
        /*0174*/ 	.short	0x0004
        /*0176*/ 	.short	0x0020
        /*0178*/ 	.byte	0x00, 0xf4, 0x21, 0x00


	//----- nvinfo : EIATTR_KPARAM_INFO
	.align		4
.L_54:
        /*017c*/ 	.byte	0x04, 0x17
        /*017e*/ 	.short	(.L_56 - .L_55)
.L_55:
        /*0180*/ 	.word	0x00000000
        /*0184*/ 	.short	0x0003
        /*0186*/ 	.short	0x0018
        /*0188*/ 	.byte	0x00, 0xf4, 0x21, 0x00


	//----- nvinfo : EIATTR_KPARAM_INFO
	.align		4
.L_56:
        /*018c*/ 	.byte	0x04, 0x17
        /*018e*/ 	.short	(.L_58 - .L_57)
.L_57:
        /*0190*/ 	.word	0x00000000
        /*0194*/ 	.short	0x0002
        /*0196*/ 	.short	0x0010
        /*0198*/ 	.byte	0x00, 0xf4, 0x21, 0x00


	//----- nvinfo : EIATTR_KPARAM_INFO
	.align		4
.L_58:
        /*019c*/ 	.byte	0x04, 0x17
        /*019e*/ 	.short	(.L_60 - .L_59)
.L_59:
        /*01a0*/ 	.word	0x00000000
        /*01a4*/ 	.short	0x0001
        /*01a6*/ 	.short	0x0008
        /*01a8*/ 	.byte	0x00, 0xf4, 0x21, 0x00


	//----- nvinfo : EIATTR_KPARAM_INFO
	.align		4
.L_60:
        /*01ac*/ 	.byte	0x04, 0x17
        /*01ae*/ 	.short	(.L_62 - .L_61)
.L_61:
        /*01b0*/ 	.word	0x00000000
        /*01b4*/ 	.short	0x0000
        /*01b6*/ 	.short	0x0000
        /*01b8*/ 	.byte	0x00, 0xf4, 0x21, 0x00


	//----- nvinfo : EIATTR_MAXREG_COUNT
	.align		4
.L_62:
        /*01bc*/ 	.byte	0x03, 0x1b
        /*01be*/ 	.short	0x00ff


	//----- nvinfo : EIATTR_NUM_BARRIERS
	.align		4
        /*01c0*/ 	.byte	0x02, 0x4c
        /*01c2*/ 	.byte	0x01
	.zero		1


	//----- nvinfo : EIATTR_ANNOTATIONS
	.align		4
        /*01c4*/ 	.byte	0x04, 0x55
        /*01c6*/ 	.short	(.L_64 - .L_63)


	//   ....[0]....
.L_63:
        /*01c8*/ 	.word	0x00000001
        /*01cc*/ 	.byte	0xc0, 0x17, 0x00, 0x00, 0x01, 0x00, 0x00, 0x00, 0xd0, 0x17, 0x00, 0x00, 0x01, 0x00, 0x00, 0x00
        /* <DEDUP_REMOVED lines=200> */
        /*0e5c*/ 	.byte	0xc0, 0xbe, 0x00, 0x00


	//----- nvinfo : EIATTR_MERCURY_ISA_VERSION
	.align		4
.L_64:
        /*0e60*/ 	.byte	0x03, 0x5f
        /*0e62*/ 	.short	0x0000


	//----- nvinfo : EIATTR_COOP_GROUP_MASK_REGIDS
	.align		4
        /*0e64*/ 	.byte	0x04, 0x29
        /*0e66*/ 	.short	(.L_66 - .L_65)


	//   ....[0]....
.L_65:
        /*0e68*/ 	.word	0xffffffff


	//   ....[1]....
        /*0e6c*/ 	.word	0xffffffff


	//   ....[2]....
        /*0e70*/ 	.word	0xffffffff


	//   ....[3]....
        /*0e74*/ 	.word	0xffffffff


	//   ....[4]....
        /*0e78*/ 	.word	0xffffffff


	//   ....[5]....
        /*0e7c*/ 	.word	0xffffffff


	//   ....[6]....
        /*0e80*/ 	.word	0xffffffff


	//   ....[7]....
        /*0e84*/ 	.word	0xffffffff


	//   ....[8]....
        /*0e88*/ 	.word	0xffffffff


	//   ....[9]....
        /*0e8c*/ 	.word	0xffffffff


	//   ....[10]....
        /*0e90*/ 	.word	0xffffffff


	//   ....[11]....
        /*0e94*/ 	.word	0xffffffff


	//   ....[12]....
        /*0e98*/ 	.word	0xffffffff


	//   ....[13]....
        /*0e9c*/ 	.word	0xffffffff


	//   ....[14]....
        /*0ea0*/ 	.word	0xffffffff


	//   ....[15]....
        /*0ea4*/ 	.word	0xffffffff


	//----- nvinfo : EIATTR_COOP_GROUP_INSTR_OFFSETS
	.align		4
.L_66:
        /*0ea8*/ 	.byte	0x04, 0x28
        /*0eaa*/ 	.short	(.L_68 - .L_67)


	//   ....[0]....
.L_67:
        /*0eac*/ 	.word	0x00007c30


	//   ....[1]....
        /*0eb0*/ 	.word	0x00007d20


	//   ....[2]....
        /*0eb4*/ 	.word	0x00007d40


	//   ....[3]....
        /*0eb8*/ 	.word	0x00007d60


	//   ....[4]....
        /*0ebc*/ 	.word	0x00007e20


	//   ....[5]....
        /*0ec0*/ 	.word	0x00007fe0


	//   ....[6]....
        /*0ec4*/ 	.word	0x00008030


	//   ....[7]....
        /*0ec8*/ 	.word	0x00008050


	//   ....[8]....
        /*0ecc*/ 	.word	0x0000b920


	//   ....[9]....
        /*0ed0*/ 	.word	0x0000b940


	//   ....[10]....
        /*0ed4*/ 	.word	0x0000b950


	//   ....[11]....
        /*0ed8*/ 	.word	0x0000b970


	//   ....[12]....
        /*0edc*/ 	.word	0x0000b9e0


	//   ....[13]....
        /*0ee0*/ 	.word	0x0000ba30


	//   ....[14]....
        /*0ee4*/ 	.word	0x0000ba60


	//   ....[15]....
        /*0ee8*/ 	.word	0x0000ba80


	//----- nvinfo : EIATTR_EXIT_INSTR_OFFSETS
	.align		4
.L_68:
        /*0eec*/ 	.byte	0x04, 0x1c
        /*0eee*/ 	.short	(.L_70 - .L_69)


	//   ....[0]....
.L_69:
        /*0ef0*/ 	.word	0x0000edf0


	//----- nvinfo : EIATTR_REQNTID
	.align		4
.L_70:
        /*0ef4*/ 	.byte	0x04, 0x10
        /*0ef6*/ 	.short	(.L_72 - .L_71)
.L_71:
        /*0ef8*/ 	.word	0x00000080
        /*0efc*/ 	.word	0x00000001
        /*0f00*/ 	.word	0x00000001
.L_72:


//--------------------- .nv.callgraph             --------------------------
	.section	.nv.callgraph,"",@"SHT_CUDA_CALLGRAPH"
	.align	4
	.sectionentsize	8
	.align		4
        /*0000*/ 	.word	0x00000000
	.align		4
        /*0004*/ 	.word	0xffffffff
	.align		4
        /*0008*/ 	.word	0x00000000
	.align		4
        /*000c*/ 	.word	0xfffffffe
	.align		4
        /*0010*/ 	.word	0x00000000
	.align		4
        /*0014*/ 	.word	0xfffffffd
	.align		4
        /*0018*/ 	.word	0x00000000
	.align		4
        /*001c*/ 	.word	0xfffffffc


//--------------------- .nv.rel.action            --------------------------
	.section	.nv.rel.action,"",@"SHT_CUDA_RELOCINFO"
	.align	8
	.sectionentsize	8
        /*0000*/ 	.byte	0x73, 0x00, 0x00, 0x00, 0x00, 0x00, 0x00, 0x00, 0x00, 0x00, 0x00, 0x11, 0x25, 0x00, 0x05, 0x36


//--------------------- .nv.constant4             --------------------------
	.section	.nv.constant4,"a",@progbits
	.align	8
	.align		8
.nv.constant4:
        /*0000*/ 	.dword	_$_str


//--------------------- .nv.constant0.attn_fwd    --------------------------
	.section	.nv.constant0.attn_fwd,"a",@progbits
	.sectionflags	@""
	.align	4
.nv.constant0.attn_fwd:
	.zero		488


//--------------------- .text.attn_fwd            --------------------------
	.section	.text.attn_fwd,"ax",@progbits
	.sectioninfo	@"SHI_REGISTERS=255"
	.align	128
        .global         attn_fwd
        .type           attn_fwd,@function
        .size           attn_fwd,(.L_x_4 - attn_fwd)
        .other          attn_fwd,@"STO_CUDA_ENTRY STV_DEFAULT"
attn_fwd:
.text.attn_fwd:
[----:B------:R-:W-:Y:S02]  /*0000*/  MOV R1, c[0x0][0x28] ;  /* 0x00000a0000017a02 */ /* 0x000fe40000000f00 */
[----:B------:R-:W0:Y:S01]  /*0010*/  S2R R130, SR_TID.X ;  /* 0x0000000000827919 */ /* 0x000e220000002100 */
[----:B------:R-:W-:Y:S01]  /*0020*/  MOV R55, c[0x0][0x198] ;  /* 0x0000660000377a02 */ /* 0x000fe20000000f00 */
[----:B------:R-:W-:Y:S01]  /*0030*/  ULDC.64 UR4, c[0x0][0x118] ;  /* 0x0000460000047ab9 */ /* 0x000fe20000000a00 */
[----:B------:R-:W-:Y:S01]  /*0040*/  IADD3 R1, R1, -0x4d0, RZ ;  /* 0xfffffb3001017810 */ /* 0x000fe20007ffe0ff */
[----:B------:R-:W1:Y:S01]  /*0050*/  S2R R0, SR_CTAID.X ;  /* 0x0000000000007919 */ /* 0x000e620000002500 */
[C---:B------:R-:W-:Y:S01]  /*0060*/  SHF.L.U32 R15, R55.reuse, 0x4, RZ ;  /* 0x00000004370f7819 */ /* 0x040fe200000006ff */
[C---:B------:R-:W-:Y:S01]  /*0070*/  IMAD R23, R55.reuse, 0x14, RZ ;  /* 0x0000001437177824 */ /* 0x040fe200078e02ff */
[C---:B------:R-:W-:Y:S01]  /*0080*/  SHF.L.U32 R11, R55.reuse, 0x3, RZ ;  /* 0x00000003370b7819 */ /* 0x040fe200000006ff */
[----:B------:R-:W2:Y:S01]  /*0090*/  S2R R136, SR_CTAID.Y ;  /* 0x0000000000887919 */ /* 0x000ea20000002600 */
[C---:B------:R-:W-:Y:S01]  /*00a0*/  IMAD R21, R55.reuse, 0xa, RZ ;  /* 0x0000000a37157824 */ /* 0x040fe200078e02ff */
[C---:B------:R-:W-:Y:S01]  /*00b0*/  SHF.L.U32 R17, R55.reuse, 0x5, RZ ;  /* 0x0000000537117819 */ /* 0x040fe200000006ff */
[C---:B------:R-:W-:Y:S01]  /*00c0*/  IMAD R19, R55.reuse, 0x50, RZ ;  /* 0x0000005037137824 */ /* 0x040fe200078e02ff */
[CC--:B------:R-:W-:Y:S01]  /*00d0*/  LEA R7, R55.reuse, R55.reuse, 0x1 ;  /* 0x0000003737077211 */ /* 0x0c0fe200078e08ff */
[C---:B------:R-:W-:Y:S01]  /*00e0*/  IMAD R9, R55.reuse, 0x6, RZ ;  /* 0x0000000637097824 */ /* 0x040fe200078e02ff */
[CC--:B------:R-:W-:Y:S01]  /*00f0*/  LEA R13, R55.reuse, -R55.reuse, 0x3 ;  /* 0x80000037370d7211 */ /* 0x0c0fe200078e18ff */
[C---:B------:R-:W-:Y:S01]  /*0100*/  IMAD R27, R55.reuse, 0x28, RZ ;  /* 0x00000028371b7824 */ /* 0x040fe200078e02ff */
[C---:B------:R-:W-:Y:S01]  /*0110*/  SHF.L.U32 R25, R55.reuse, 0x1, RZ ;  /* 0x0000000137197819 */ /* 0x040fe200000006ff */
[C---:B------:R-:W-:Y:S01]  /*0120*/  IMAD R161, R55.reuse, 0x60, RZ ;  /* 0x0000006037a17824 */ /* 0x040fe200078e02ff */
[CC--:B------:R-:W-:Y:S01]  /*0130*/  LEA R53, R55.reuse, -R55.reuse, 0x6 ;  /* 0x8000003737357211 */ /* 0x0c0fe200078e30ff */
[C---:B------:R-:W-:Y:S01]  /*0140*/  IMAD R35, R55.reuse, 0x18, RZ ;  /* 0x0000001837237824 */ /* 0x040fe200078e02ff */
[C---:B------:R-:W-:Y:S01]  /*0150*/  SHF.L.U32 R31, R55.reuse, 0x2, RZ ;  /* 0x00000002371f7819 */ /* 0x040fe200000006ff */
[C---:B------:R-:W-:Y:S01]  /*0160*/  IMAD R43, R55.reuse, 0x30, RZ ;  /* 0x00000030372b7824 */ /* 0x040fe200078e02ff */
[CC--:B------:R-:W-:Y:S01]  /*0170*/  LEA R37, R55.reuse, R55.reuse, 0x3 ;  /* 0x0000003737257211 */ /* 0x0c0fe200078e18ff */
[C---:B------:R-:W-:Y:S01]  /*0180*/  IMAD R33, R55.reuse, 0xc, RZ ;  /* 0x0000000c37217824 */ /* 0x040fe200078e02ff */
[----:B0-----:R-:W-:Y:S01]  /*0190*/  LOP3.LUT R138, R130, 0x7f, RZ, 0xc0, !PT ;  /* 0x0000007f828a7812 */ /* 0x001fe200078ec0ff */
[C---:B------:R-:W-:Y:S01]  /*01a0*/  IMAD R51, R55.reuse, 0x38, RZ ;  /* 0x0000003837337824 */ /* 0x040fe200078e02ff */
[CC--:B------:R-:W-:Y:S01]  /*01b0*/  LEA R49, R55.reuse, -R55.reuse, 0x4 ;  /* 0x8000003737317211 */ /* 0x0c0fe200078e20ff */
[C---:B------:R-:W-:Y:S01]  /*01c0*/  IMAD R41, R55.reuse, 0xe, RZ ;  /* 0x0000000e37297824 */ /* 0x040fe200078e02ff */
[----:B-1----:R-:W-:Y:S01]  /*01d0*/  LEA R2, R0, R138, 0x7 ;  /* 0x0000008a00027211 */ /* 0x002fe200078e38ff */
[C---:B------:R-:W-:Y:S01]  /*01e0*/  IMAD R177, R55.reuse, 0x70, RZ ;  /* 0x0000007037b17824 */ /* 0x040fe200078e02ff */
[CC--:B------:R-:W-:Y:S01]  /*01f0*/  LEA R57, R55.reuse, R55.reuse, 0x4 ;  /* 0x0000003737397211 */ /* 0x0c0fe200078e20ff */
[C---:B------:R-:W-:Y:S01]  /*0200*/  IMAD R191, R55.reuse, 0x7e, RZ ;  /* 0x0000007e37bf7824 */ /* 0x040fe200078e02ff */
[CC--:B------:R-:W-:Y:S01]  /*0210*/  LEA R85, R55.reuse, -R55.reuse, 0x5 ;  /* 0x8000003737557211 */ /* 0x0c0fe200078e28ff */
[----:B--2---:R-:W-:Y:S01]  /*0220*/  IMAD R0, R136, c[0x0][0x190], RZ ;  /* 0x0000640088007a24 */ /* 0x004fe200078e02ff */
[----:B------:R-:W-:Y:S01]  /*0230*/  LEA R87, R55, R55, 0x5 ;  /* 0x0000003737577211 */ /* 0x000fe200078e28ff */
[----:B------:R-:W-:-:S02]  /*0240*/  IMAD R3, R2, c[0x0][0x194], RZ ;  /* 0x0000650002037a24 */ /* 0x000fc400078e02ff */
[----:B------:R-:W-:Y:S01]  /*0250*/  IMAD R45, R55, 0x1c, RZ ;  /* 0x0000001c372d7824 */ /* 0x000fe200078e02ff */
[C---:B------:R-:W-:Y:S01]  /*0260*/  SHF.L.U32 R2, R0.reuse, 0x1, RZ ;  /* 0x0000000100027819 */ /* 0x040fe200000006ff */
[----:B------:R-:W-:Y:S01]  /*0270*/  IMAD.HI R0, R0, 0x2, RZ ;  /* 0x0000000200007827 */ /* 0x000fe200078e02ff */
[----:B------:R-:W-:-:S03]  /*0280*/  SHF.L.U32 R5, R3, 0x1, RZ ;  /* 0x0000000103057819 */ /* 0x000fc600000006ff */
[----:B------:R-:W-:Y:S01]  /*0290*/  IMAD.HI R3, R3, 0x2, RZ ;  /* 0x0000000203037827 */ /* 0x000fe200078e02ff */
[----:B------:R-:W-:Y:S02]  /*02a0*/  IADD3 R2, P0, P1, R5, c[0x0][0x160], R2 ;  /* 0x0000580005027a10 */ /* 0x000fe4000791e002 */
[C---:B------:R-:W-:Y:S01]  /*02b0*/  LEA R5, R55.reuse, R55, 0x2 ;  /* 0x0000003737057211 */ /* 0x040fe200078e10ff */
[----:B------:R-:W-:Y:S01]  /*02c0*/  IMAD R29, R55, 0x42, RZ ;  /* 0x00000042371d7824 */ /* 0x000fe200078e02ff */
[----:B------:R-:W-:Y:S01]  /*02d0*/  IADD3.X R3, R3, c[0x0][0x164], R0, P0, P1 ;  /* 0x0000590003037a10 */ /* 0x000fe200007e2400 */
[C---:B------:R-:W-:Y:S01]  /*02e0*/  IMAD R69, R55.reuse, 0x48, RZ ;  /* 0x0000004837457824 */ /* 0x040fe200078e02ff */
[CC--:B------:R-:W-:Y:S01]  /*02f0*/  LEA R14, P3, R55.reuse, R2.reuse, 0x5 ;  /* 0x00000002370e7211 */ /* 0x0c0fe200078628ff */
[C---:B------:R-:W-:Y:S01]  /*0300*/  IMAD R67, R55.reuse, 0x46, RZ ;  /* 0x0000004637437824 */ /* 0x040fe200078e02ff */
[CC--:B------:R-:W-:Y:S01]  /*0310*/  LEA R10, P2, R55.reuse, R2.reuse, 0x4 ;  /* 0x00000002370a7211 */ /* 0x0c0fe200078420ff */
[----:B------:R-:W-:Y:S01]  /*0320*/  IMAD R59, R55, 0x12, RZ ;  /* 0x00000012373b7824 */ /* 0x000fe200078e02ff */
[-C--:B------:R-:W-:Y:S01]  /*0330*/  LEA.HI.X.SX32 R15, R15, R3.reuse, 0x1, P3 ;  /* 0x000000030f0f7211 */ /* 0x080fe200018f0eff */
[----:B------:R-:W-:Y:S01]  /*0340*/  IMAD R65, R55, 0x44, RZ ;  /* 0x0000004437417824 */ /* 0x000fe200078e02ff */
[-C--:B------:R-:W-:Y:S01]  /*0350*/  IADD3 R20, P3, R23, R2.reuse, RZ ;  /* 0x0000000217147210 */ /* 0x080fe20007f7e0ff */
[C---:B------:R-:W-:Y:S01]  /*0360*/  IMAD R71, R55.reuse, 0x16, RZ ;  /* 0x0000001637477824 */ /* 0x040fe200078e02ff */
[CC--:B------:R-:W-:Y:S01]  /*0370*/  LEA R16, P1, R55.reuse, R2.reuse, 0x6 ;  /* 0x0000000237107211 */ /* 0x0c0fe200078230ff */
[----:B------:R-:W-:Y:S01]  /*0380*/  IMAD R77, R55, 0x1a, RZ ;  /* 0x0000001a374d7824 */ /* 0x000fe200078e02ff */
[-C--:B------:R-:W-:Y:S01]  /*0390*/  LEA.HI.X.SX32 R11, R11, R3.reuse, 0x1, P2 ;  /* 0x000000030b0b7211 */ /* 0x080fe200010f0eff */
[----:B------:R-:W-:Y:S01]  /*03a0*/  IMAD R39, R55, 0xb, RZ ;  /* 0x0000000b37277824 */ /* 0x000fe200078e02ff */
[-C--:B------:R-:W-:Y:S01]  /*03b0*/  IADD3 R18, P2, R21, R2.reuse, RZ ;  /* 0x0000000215127210 */ /* 0x080fe20007f5e0ff */
[----:B------:R-:W-:Y:S01]  /*03c0*/  IMAD R83, R55, 0x1e, RZ ;  /* 0x0000001e37537824 */ /* 0x000fe200078e02ff */
[-C--:B------:R-:W-:Y:S01]  /*03d0*/  IADD3 R4, P0, R19, R2.reuse, RZ ;  /* 0x0000000213047210 */ /* 0x080fe20007f1e0ff */
[----:B------:R-:W-:Y:S01]  /*03e0*/  IMAD R47, R55, 0xd, RZ ;  /* 0x0000000d372f7824 */ /* 0x000fe200078e02ff */
[-C--:B------:R-:W-:Y:S01]  /*03f0*/  LEA.HI.X.SX32 R21, R21, R3.reuse, 0x1, P3 ;  /* 0x0000000315157211 */ /* 0x080fe200018f0eff */
        /* <DEDUP_REMOVED lines=45> */
[-C--:B------:R-:W-:Y:S01]  /*06d0*/  LEA.HI.X.SX32 R43, R13, R3.reuse, 0x1, P0 ;  /* 0x000000030d2b7211 */ /* 0x080fe200000f0eff */
[----:B------:R-:W-:Y:S01]  /*06e0*/  IMAD R145, R55, 0x4e, RZ ;  /* 0x0000004e37917824 */ /* 0x000fe200078e02ff */
[-C--:B------:R-:W-:Y:S01]  /*06f0*/  IADD3 R68, P5, R25, R2.reuse, RZ ;  /* 0x0000000219447210 */ /* 0x080fe20007fbe0ff */
[----:B------:R-:W-:Y:S01]  /*0700*/  IMAD R101, R55, 0x29, RZ ;  /* 0x0000002937657824 */ /* 0x000fe200078e02ff */
[-C--:B------:R-:W-:Y:S01]  /*0710*/  LEA.HI.X.SX32 R9, R51, R3.reuse, 0x1, P6 ;  /* 0x0000000333097211 */ /* 0x080fe200030f0eff */
[C---:B------:R-:W-:Y:S01]  /*0720*/  IMAD R147, R55.reuse, 0x52, RZ ;  /* 0x0000005237937824 */ /* 0x040fe200078e02ff */
[CC--:B------:R-:W-:Y:S01]  /*0730*/  LEA R66, P6, R55.reuse, R2.reuse, 0x2 ;  /* 0x0000000237427211 */ /* 0x0c0fe200078c10ff */
[----:B------:R-:W-:Y:S01]  /*0740*/  IMAD R149, R55, 0x54, RZ ;  /* 0x0000005437957824 */ /* 0x000fe200078e02ff */
[-C--:B------:R-:W-:Y:S01]  /*0750*/  LEA.HI.X.SX32 R13, R53, R3.reuse, 0x1, P4 ;  /* 0x00000003350d7211 */ /* 0x080fe200020f0eff */
[----:B------:R-:W-:Y:S01]  /*0760*/  IMAD R107, R55, 0x2b, RZ ;  /* 0x0000002b376b7824 */ /* 0x000fe200078e02ff */
[-C--:B------:R-:W-:Y:S01]  /*0770*/  LEA.HI.X.SX32 R41, R41, R3.reuse, 0x1, P3 ;  /* 0x0000000329297211 */ /* 0x080fe200018f0eff */
[C---:B------:R-:W-:Y:S01]  /*0780*/  IMAD R151, R55.reuse, 0x56, RZ ;  /* 0x0000005637977824 */ /* 0x040fe200078e02ff */
[CC--:B------:R-:W-:Y:S01]  /*0790*/  LEA R64, P4, R55.reuse, R2.reuse, 0x3 ;  /* 0x0000000237407211 */ /* 0x0c0fe200078818ff */
[----:B------:R-:W-:Y:S01]  /*07a0*/  IMAD R153, R55, 0x58, RZ ;  /* 0x0000005837997824 */ /* 0x000fe200078e02ff */
[-C--:B------:R-:W-:Y:S01]  /*07b0*/  IADD3 R38, P3, R69, R2.reuse, RZ ;  /* 0x0000000245267210 */ /* 0x080fe20007f7e0ff */
[----:B------:R-:W-:Y:S01]  /*07c0*/  IMAD R111, R55, 0x2d, RZ ;  /* 0x0000002d376f7824 */ /* 0x000fe200078e02ff */
[-C--:B------:R-:W-:Y:S01]  /*07d0*/  IADD3 R36, P0, R67, R2.reuse, RZ ;  /* 0x0000000243247210 */ /* 0x080fe20007f1e0ff */
[C---:B------:R-:W-:Y:S01]  /*07e0*/  IMAD R155, R55.reuse, 0x5a, RZ ;  /* 0x0000005a379b7824 */ /* 0x040fe200078e02ff */
[CC--:B------:R-:W-:Y:S01]  /*07f0*/  LEA.HI.X.SX32 R69, R55.reuse, R3.reuse, 0x1, P5 ;  /* 0x0000000337457211 */ /* 0x0c0fe200028f0eff */
        /* <DEDUP_REMOVED lines=37> */
[----:B------:R-:W-:Y:S01]  /*0a50*/  LEA.HI.X.SX32 R91, R105, R3, 0x1, P1 ;  /* 0x00000003695b7211 */ /* 0x000fe200008f0eff */
[----:B------:R-:W-:Y:S01]  /*0a60*/  IMAD R185, R55, 0x78, RZ ;  /* 0x0000007837b97824 */ /* 0x000fe200078e02ff */
[----:B------:R-:W-:Y:S01]  /*0a70*/  IADD3 R118, P1, R165, R2, RZ ;  /* 0x00000002a5767210 */ /* 0x000fe20007f3e0ff */
[C---:B------:R-:W-:Y:S01]  /*0a80*/  IMAD R141, R55.reuse, 0x3d, RZ ;  /* 0x0000003d378d7824 */ /* 0x040fe200078e02ff */
[----:B------:R-:W2:Y:S01]  /*0a90*/  LDG.E.U16 R11, [R10.64] ;  /* 0x000000040a0b7981 */ /* 0x000ea2000c1e1500 */
[----:B------:R-:W-:-:S02]  /*0aa0*/  IMAD R187, R55, 0x7a, RZ ;  /* 0x0000007a37bb7824 */ /* 0x000fc400078e02ff */
[----:B------:R-:W-:Y:S01]  /*0ab0*/  IMAD R189, R55, 0x7c, RZ ;  /* 0x0000007c37bd7824 */ /* 0x000fe200078e02ff */
[-C--:B------:R-:W-:Y:S01]  /*0ac0*/  LEA.HI.X.SX32 R55, R39, R3.reuse, 0x1, P6 ;  /* 0x0000000327377211 */ /* 0x080fe200030f0eff */
[----:B------:R-:W3:Y:S01]  /*0ad0*/  LDG.E.U16 R15, [R14.64] ;  /* 0x000000040e0f7981 */ /* 0x000ee2000c1e1500 */
[-C--:B------:R-:W-:Y:S02]  /*0ae0*/  IADD3 R46, P6, R89, R2.reuse, RZ ;  /* 0x00000002592e7210 */ /* 0x080fe40007fde0ff */
[-C--:B------:R-:W-:Y:S01]  /*0af0*/  LEA.HI.X.SX32 R39, R93, R3.reuse, 0x1, P3 ;  /* 0x000000035d277211 */ /* 0x080fe200018f0eff */
[----:B------:R-:W4:Y:S01]  /*0b00*/  LDG.E.U16 R17, [R16.64] ;  /* 0x0000000410117981 */ /* 0x000f22000c1e1500 */
[-C--:B------:R-:W-:Y:S02]  /*0b10*/  LEA.HI.X.SX32 R47, R57, R3.reuse, 0x1, P6 ;  /* 0x00000003392f7211 */ /* 0x080fe400030f0eff */
[----:B------:R-:W-:Y:S01]  /*0b20*/  IADD3 R60, P6, R105, R2, RZ ;  /* 0x00000002693c7210 */ /* 0x000fe20007fde0ff */
[----:B------:R-:W5:Y:S01]  /*0b30*/  LDG.E.U16 R5, [R4.64] ;  /* 0x0000000404057981 */ /* 0x000f62000c1e1500 */
[----:B------:R-:W-:-:S02]  /*0b40*/  LEA.HI.X.SX32 R57, R59, R3, 0x1, P4 ;  /* 0x000000033b397211 */ /* 0x000fc400020f0eff */
[-C--:B------:R-:W-:Y:S01]  /*0b50*/  IADD3 R62, P4, R109, R2.reuse, RZ ;  /* 0x000000026d3e7210 */ /* 0x080fe20007f9e0ff */
[----:B------:R-:W5:Y:S01]  /*0b60*/  LDG.E.U16 R35, [R34.64] ;  /* 0x0000000422237981 */ /* 0x000f62000c1e1500 */
[-C--:B------:R-:W-:Y:S02]  /*0b70*/  LEA.HI.X.SX32 R59, R61, R3.reuse, 0x1, P5 ;  /* 0x000000033d3b7211 */ /* 0x080fe400028f0eff */
[-C--:B------:R-:W-:Y:S01]  /*0b80*/  IADD3 R70, P5, R113, R2.reuse, RZ ;  /* 0x0000000271467210 */ /* 0x080fe20007fbe0ff */
[----:B------:R-:W5:Y:S01]  /*0b90*/  LDG.E.U16 R7, [R6.64] ;  /* 0x0000000406077981 */ /* 0x000f62000c1e1500 */
        /* <DEDUP_REMOVED lines=16> */
[-C--:B------:R-:W-:Y:S01]  /*0ca0*/  LEA.HI.X.SX32 R79, R81, R3.reuse, 0x1, P6 ;  /* 0x00000003514f7211 */ /* 0x080fe200030f0eff */
[----:B------:R-:W5:Y:S01]  /*0cb0*/  LDG.E.U16 R24, [R24.64] ;  /* 0x0000000418187981 */ /* 0x000f62000c1e1500 */
[-C--:B------:R-:W-:Y:S02]  /*0cc0*/  IADD3 R82, P5, R143, R2.reuse, RZ ;  /* 0x000000028f527210 */ /* 0x080fe40007fbe0ff */
[----:B------:R-:W-:Y:S01]  /*0cd0*/  LEA.HI.X.SX32 R81, R83, R3, 0x1, P4 ;  /* 0x0000000353517211 */ /* 0x000fe200020f0eff */
[----:B------:R-:W5:Y:S01]  /*0ce0*/  LDG.E.U16 R66, [R66.64] ;  /* 0x0000000442427981 */ /* 0x000f62000c1e1500 */
[----:B------:R-:W-:-:S02]  /*0cf0*/  IADD3 R84, P6, R103, R2, RZ ;  /* 0x0000000267547210 */ /* 0x000fc40007fde0ff */
[-C--:B------:R-:W-:Y:S01]  /*0d00*/  IADD3 R86, P4, R123, R2.reuse, RZ ;  /* 0x000000027b567210 */ /* 0x080fe20007f9e0ff */
[----:B------:R-:W5:Y:S01]  /*0d10*/  LDG.E.U16 R20, [R20.64] ;  /* 0x0000000414147981 */ /* 0x000f62000c1e1500 */
[-C--:B------:R-:W-:Y:S02]  /*0d20*/  LEA.HI.X.SX32 R83, R85, R3.reuse, 0x1, P5 ;  /* 0x0000000355537211 */ /* 0x080fe400028f0eff */
[-C--:B------:R-:W-:Y:S01]  /*0d30*/  IADD3 R88, P5, R145, R2.reuse, RZ ;  /* 0x0000000291587210 */ /* 0x080fe20007fbe0ff */
[----:B------:R-:W5:Y:S01]  /*0d40*/  LDG.E.U16 R56, [R56.64] ;  /* 0x0000000438387981 */ /* 0x000f62000c1e1500 */
[-C--:B------:R-:W-:Y:S02]  /*0d50*/  LEA.HI.X.SX32 R85, R95, R3.reuse, 0x1, P6 ;  /* 0x000000035f557211 */ /* 0x080fe400030f0eff */
[----:B------:R-:W-:Y:S01]  /*0d60*/  LEA.HI.X.SX32 R87, R97, R3, 0x1, P4 ;  /* 0x0000000361577211 */ /* 0x000fe200020f0eff */
[----:B------:R-:W5:Y:S01]  /*0d70*/  LDG.E.U16 R74, [R74.64] ;  /* 0x000000044a4a7981 */ /* 0x000f62000c1e1500 */
[----:B------:R-:W-:-:S02]  /*0d80*/  IADD3 R92, P3, R153, R2, RZ ;  /* 0x00000002995c7210 */ /* 0x000fc40007f7e0ff */
[-C--:B------:R-:W-:Y:S01]  /*0d90*/  IADD3 R96, P6, R155, R2.reuse, RZ ;  /* 0x000000029b607210 */ /* 0x080fe20007fde0ff */
[----:B------:R-:W5:Y:S01]  /*0da0*/  LDG.E.U16 R30, [R30.64] ;  /* 0x000000041e1e7981 */ /* 0x000f62000c1e1500 */
[----:B------:R-:W-:Y:S02]  /*0db0*/  IADD3 R98, P4, R157, R2, RZ ;  /* 0x000000029d627210 */ /* 0x000fe40007f9e0ff */
[-C--:B------:R-:W-:Y:S01]  /*0dc0*/  LEA.HI.X.SX32 R89, R99, R3.reuse, 0x1, P5 ;  /* 0x0000000363597211 */ /* 0x080fe200028f0eff */
[----:B------:R-:W5:Y:S01]  /*0dd0*/  LDG.E.U16 R90, [R90.64] ;  /* 0x000000045a5a7981 */ /* 0x000f62000c1e1500 */
[-C--:B------:R-:W-:Y:S02]  /*0de0*/  LEA.HI.X.SX32 R103, R101, R3.reuse, 0x1, P2 ;  /* 0x0000000365677211 */ /* 0x080fe400010f0eff */
[-C--:B------:R-:W-:Y:S01]  /*0df0*/  LEA.HI.X.SX32 R95, R107, R3.reuse, 0x1, P0 ;  /* 0x000000036b5f7211 */ /* 0x080fe200000f0eff */
[----:B------:R-:W5:Y:S01]  /*0e00*/  LDG.E.U16 R26, [R26.64] ;  /* 0x000000041a1a7981 */ /* 0x000f62000c1e1500 */
[----:B------:R-:W-:-:S02]  /*0e10*/  LEA.HI.X.SX32 R93, R109, R3, 0x1, P3 ;  /* 0x000000036d5d7211 */ /* 0x000fc400018f0eff */
[-C--:B------:R-:W-:Y:S01]  /*0e20*/  LEA.HI.X.SX32 R97, R111, R3.reuse, 0x1, P6 ;  /* 0x000000036f617211 */ /* 0x080fe200030f0eff */
[----:B------:R-:W5:Y:S01]  /*0e30*/  LDG.E.U16 R102, [R102.64] ;  /* 0x0000000466667981 */ /* 0x000f62000c1e1500 */
[----:B------:R-:W-:Y:S02]  /*0e40*/  LEA.HI.X.SX32 R99, R113, R3, 0x1, P4 ;  /* 0x0000000371637211 */ /* 0x000fe400020f0eff */
[-C--:B------:R-:W-:Y:S01]  /*0e50*/  IADD3 R100, P5, R159, R2.reuse, RZ ;  /* 0x000000029f647210 */ /* 0x080fe20007fbe0ff */
[----:B------:R-:W5:Y:S01]  /*0e60*/  LDG.E.U16 R54, [R54.64] ;  /* 0x0000000436367981 */ /* 0x000f62000c1e1500 */
[-C--:B------:R-:W-:Y:S02]  /*0e70*/  IADD3 R122, P2, R163, R2.reuse, RZ ;  /* 0x00000002a37a7210 */ /* 0x080fe40007f5e0ff */
[-C--:B------:R-:W-:Y:S01]  /*0e80*/  IADD3 R112, P0, R167, R2.reuse, RZ ;  /* 0x00000002a7707210 */ /* 0x080fe20007f1e0ff */
        /* <DEDUP_REMOVED lines=13> */
[-C--:B------:R-:W-:Y:S02]  /*0f60*/  LEA.HI.X.SX32 R109, R127, R3.reuse, 0x1, P6 ;  /* 0x000000037f6d7211 */ /* 0x080fe400030f0eff */
[----:B------:R-:W-:Y:S01]  /*0f70*/  LEA.HI.X.SX32 R107, R129, R3, 0x1, P4 ;  /* 0x00000003816b7211 */ /* 0x000fe200020f0eff */
[----:B------:R-:W5:Y:S01]  /*0f80*/  LDG.E.U16 R118, [R118.64] ;  /* 0x0000000476767981 */ /* 0x000f62000c1e1500 */
[-C--:B------:R-:W-:Y:S02]  /*0f90*/  IADD3 R104, P5, R175, R2.reuse, RZ ;  /* 0x00000002af687210 */ /* 0x080fe40007fbe0ff */
[-C--:B------:R-:W-:Y:S01]  /*0fa0*/  IADD3 R126, P2, R179, R2.reuse, RZ ;  /* 0x00000002b37e7210 */ /* 0x080fe20007f5e0ff */
[----:B------:R-:W5:Y:S01]  /*0fb0*/  LDG.E.U16 R112, [R112.64] ;  /* 0x0000000470707981 */ /* 0x000f62000c1e1500 */
[----:B------:R-:W-:-:S02]  /*0fc0*/  IADD3 R128, P1, R181, R2, RZ ;  /* 0x00000002b5807210 */ /* 0x000fc40007f3e0ff */
[-C--:B------:R-:W-:Y:S01]  /*0fd0*/  IADD3 R124, P0, R183, R2.reuse, RZ ;  /* 0x00000002b77c7210 */ /* 0x080fe20007f1e0ff */
[----:B------:R-:W5:Y:S01]  /*0fe0*/  LDG.E.U16 R64, [R64.64] ;  /* 0x0000000440407981 */ /* 0x000f62000c1e1500 */
[-C--:B------:R-:W-:Y:S02]  /*0ff0*/  IADD3 R120, P3, R185, R2.reuse, RZ ;  /* 0x00000002b9787210 */ /* 0x080fe40007f7e0ff */
[-C--:B------:R-:W-:Y:S01]  /*1000*/  IADD3 R116, P6, R187, R2.reuse, RZ ;  /* 0x00000002bb747210 */ /* 0x080fe20007fde0ff */
[----:B------:R-:W5:Y:S01]  /*1010*/  LDG.E.U16 R32, [R32.64] ;  /* 0x0000000420207981 */ /* 0x000f62000c1e1500 */
[----:B------:R-:W-:Y:S02]  /*1020*/  IADD3 R114, P4, R189, R2, RZ ;  /* 0x00000002bd727210 */ /* 0x000fe40007f9e0ff */
[-C--:B------:R-:W-:Y:S01]  /*1030*/  LEA.HI.X.SX32 R105, R131, R3.reuse, 0x1, P5 ;  /* 0x0000000383697211 */ /* 0x080fe200028f0eff */
[----:B------:R-:W5:Y:S01]  /*1040*/  LDG.E.U16 R22, [R22.64] ;  /* 0x0000000416167981 */ /* 0x000f62000c1e1500 */
[----:B------:R-:W-:-:S02]  /*1050*/  LEA.HI.X.SX32 R127, R133, R3, 0x1, P2 ;  /* 0x00000003857f7211 */ /* 0x000fc400010f0eff */
[-C--:B------:R-:W-:Y:S01]  /*1060*/  LEA.HI.X.SX32 R129, R135, R3.reuse, 0x1, P1 ;  /* 0x0000000387817211 */ /* 0x080fe200008f0eff */
[----:B------:R-:W5:Y:S01]  /*1070*/  LDG.E.U16 R44, [R44.64] ;  /* 0x000000042c2c7981 */ /* 0x000f62000c1e1500 */
[-C--:B------:R-:W-:Y:S02]  /*1080*/  LEA.HI.X.SX32 R125, R137, R3.reuse, 0x1, P0 ;  /* 0x00000003897d7211 */ /* 0x080fe400000f0eff */
[-C--:B------:R-:W-:Y:S01]  /*1090*/  LEA.HI.X.SX32 R121, R139, R3.reuse, 0x1, P3 ;  /* 0x000000038b797211 */ /* 0x080fe200018f0eff */
[----:B------:R-:W5:Y:S01]  /*10a0*/  LDG.E.U16 R126, [R126.64] ;  /* 0x000000047e7e7981 */ /* 0x000f62000c1e1500 */
[-C--:B------:R-:W-:Y:S02]  /*10b0*/  LEA.HI.X.SX32 R117, R141, R3.reuse, 0x1, P6 ;  /* 0x000000038d757211 */ /* 0x080fe400030f0eff */
[----:B------:R-:W-:Y:S01]  /*10c0*/  LEA.HI.X.SX32 R115, R143, R3, 0x1, P4 ;  /* 0x000000038f737211 */ /* 0x000fe200020f0eff */
[----:B------:R-:W5:Y:S04]  /*10d0*/  LDG.E.U16 R128, [R128.64] ;  /* 0x0000000480807981 */ /* 0x000f68000c1e1500 */
[----:B------:R0:W5:Y:S04]  /*10e0*/  LDG.E.U16 R3, [R2.64] ;  /* 0x0000000402037981 */ /* 0x000168000c1e1500 */
[----:B------:R-:W5:Y:S04]  /*10f0*/  LDG.E.U16 R124, [R124.64] ;  /* 0x000000047c7c7981 */ /* 0x000f68000c1e1500 */
        /* <DEDUP_REMOVED lines=27> */
[----:B------:R-:W5:Y:S01]  /*12b0*/  LDG.E.U16 R12, [R12.64] ;  /* 0x000000040c0c7981 */ /* 0x000f62000c1e1500 */
[----:B------:R-:W-:-:S04]  /*12c0*/  SHF.L.U32 R252, R138, 0x1, RZ ;  /* 0x000000018afc7819 */ /* 0x000fc800000006ff */
[C---:B------:R-:W-:Y:S02]  /*12d0*/  LOP3.LUT R134, R252.reuse, 0x10, RZ, 0x3c, !PT ;  /* 0x00000010fc867812 */ /* 0x040fe400078e3cff */
[----:B------:R-:W-:Y:S02]  /*12e0*/  LOP3.LUT R132, R252, 0x20, RZ, 0x3c, !PT ;  /* 0x00000020fc847812 */ /* 0x000fe400078e3cff */
[----:B------:R-:W-:-:S04]  /*12f0*/  MOV R0, 0x1 ;  /* 0x0000000100007802 */ /* 0x000fc80000000f00 */
[----:B------:R-:W-:Y:S02]  /*1300*/  ISETP.LE.AND P0, PT, R0, c[0x0][0x1d0], PT ;  /* 0x0000740000007a0c */ /* 0x000fe40003f03270 */
[C---:B------:R-:W-:Y:S02]  /*1310*/  LOP3.LUT R0, R252.reuse, 0x30, RZ, 0x3c, !PT ;  /* 0x00000030fc007812 */ /* 0x040fe400078e3cff */
[----:B0-----:R-:W-:Y:S01]  /*1320*/  LOP3.LUT R2, R252, 0x40, RZ, 0x3c, !PT ;  /* 0x00000040fc027812 */ /* 0x001fe200078e3cff */
[----:B--2---:R-:W-:Y:S04]  /*1330*/  STS.U16 [R252+0x800], R11 ;  /* 0x0008000bfc007388 */ /* 0x004fe80000000400 */
[----:B---3--:R-:W-:Y:S04]  /*1340*/  STS.U16 [R252+0x1000], R15 ;  /* 0x0010000ffc007388 */ /* 0x008fe80000000400 */
[----:B----4-:R-:W-:Y:S04]  /*1350*/  STS.U16 [R252+0x2000], R17 ;  /* 0x00200011fc007388 */ /* 0x010fe80000000400 */
[----:B-----5:R0:W-:Y:S04]  /*1360*/  STS.U16 [R252+0x2800], R5 ;  /* 0x00280005fc007388 */ /* 0x0201e80000000400 */
[----:B------:R-:W-:Y:S04]  /*1370*/  STS.U16 [R252+0x1800], R35 ;  /* 0x00180023fc007388 */ /* 0x000fe80000000400 */
[----:B------:R-:W-:Y:S04]  /*1380*/  STS.U16 [R252+0x3000], R7 ;  /* 0x00300007fc007388 */ /* 0x000fe80000000400 */
[----:B------:R-:W-:Y:S01]  /*1390*/  STS.U16 [R252+0x3800], R9 ;  /* 0x00380009fc007388 */ /* 0x000fe20000000400 */
[----:B------:R-:W-:-:S02]  /*13a0*/  MOV R6, 0x3f800000 ;  /* 0x3f80000000067802 */ /* 0x000fc40000000f00 */
[----:B0-----:R-:W-:Y:S02]  /*13b0*/  MOV R5, 0x3f800000 ;  /* 0x3f80000000057802 */ /* 0x001fe40000000f00 */
[----:B------:R-:W-:Y:S01]  /*13c0*/  MOV R4, 0x3f800000 ;  /* 0x3f80000000047802 */ /* 0x000fe20000000f00 */
[----:B------:R-:W-:Y:S01]  /*13d0*/  CS2R R248, SRZ ;  /* 0x0000000000f87805 */ /* 0x000fe2000001ff00 */
[----:B------:R-:W-:Y:S01]  /*13e0*/  CS2R R250, SRZ ;  /* 0x0000000000fa7805 */ /* 0x000fe2000001ff00 */
[----:B------:R-:W-:Y:S04]  /*13f0*/  STS.U16 [R252], R3 ;  /* 0x00000003fc007388 */ /* 0x000fe80000000400 */
[----:B------:R-:W-:Y:S04]  /*1400*/  STS.U16 [R134+0x100], R68 ;  /* 0x0001004486007388 */ /* 0x000fe80000000400 */
        /* <DEDUP_REMOVED lines=22> */
[----:B------:R0:W-:Y:S04]  /*1570*/  STS.U16 [R0+0x3b00], R124 ;  /* 0x003b007c00007388 */ /* 0x0001e80000000400 */
[----:B------:R-:W-:Y:S04]  /*1580*/  STS.U16 [R2+0x400], R64 ;  /* 0x0004004002007388 */ /* 0x000fe80000000400 */
[----:B------:R-:W-:Y:S01]  /*1590*/  STS.U16 [R2+0xc00], R32 ;  /* 0x000c002002007388 */ /* 0x000fe20000000400 */
[----:B0-----:R-:W-:-:S03]  /*15a0*/  LOP3.LUT R0, R252, 0x50, RZ, 0x3c, !PT ;  /* 0x00000050fc007812 */ /* 0x001fc600078e3cff */
        /* <DEDUP_REMOVED lines=31> */
[----:B------:R0:W-:Y:S02]  /*17a0*/  STS.U16 [R0+0x3f00], R12 ;  /* 0x003f000c00007388 */ /* 0x0001e40000000400 */
[----:B0-----:R-:W-:-:S05]  /*17b0*/  MOV R0, 0x3f800000 ;  /* 0x3f80000000007802 */ /* 0x001fca0000000f00 */
[----:B------:R0:W-:Y:S04]  /*17c0*/  STL [R1+0x74], R0 ;  /* 0x0000740001007387 */ /* 0x0001e80000100800 */
[----:B------:R1:W-:Y:S04]  /*17d0*/  STL [R1+0x70], R6 ;  /* 0x0000700601007387 */ /* 0x0003e80000100800 */
[----:B------:R1:W-:Y:S04]  /*17e0*/  STL [R1+0x6c], R5 ;  /* 0x00006c0501007387 */ /* 0x0003e80000100800 */
[----:B------:R1:W-:Y:S04]  /*17f0*/  STL [R1+0x20], RZ ;  /* 0x000020ff01007387 */ /* 0x0003e80000100800 */
[----:B------:R1:W-:Y:S04]  /*1800*/  STL [R1+0x68], R4 ;  /* 0x0000680401007387 */ /* 0x0003e80000100800 */
[----:B------:R1:W-:Y:S04]  /*1810*/  STL [R1+0x24], RZ ;  /* 0x000024ff01007387 */ /* 0x0003e80000100800 */
[----:B------:R1:W-:Y:S04]  /*1820*/  STL [R1+0x28], RZ ;  /* 0x000028ff01007387 */ /* 0x0003e80000100800 */
[----:B------:R1:W-:Y:S04]  /*1830*/  STL [R1+0x2c], RZ ;  /* 0x00002cff01007387 */ /* 0x0003e80000100800 */
[----:B------:R1:W-:Y:S04]  /*1840*/  STL [R1+0x10], RZ ;  /* 0x000010ff01007387 */ /* 0x0003e80000100800 */
[----:B------:R1:W-:Y:S04]  /*1850*/  STL [R1+0x14], RZ ;  /* 0x000014ff01007387 */ /* 0x0003e80000100800 */
[----:B------:R1:W-:Y:S04]  /*1860*/  STL [R1+0x18], RZ ;  /* 0x000018ff01007387 */ /* 0x0003e80000100800 */
[----:B------:R1:W-:Y:S04]  /*1870*/  STL [R1+0x1c], RZ ;  /* 0x00001cff01007387 */ /* 0x0003e80000100800 */
[----:B------:R1:W-:Y:S04]  /*1880*/  STL [R1], RZ ;  /* 0x000000ff01007387 */ /* 0x0003e80000100800 */
[----:B------:R1:W-:Y:S04]  /*1890*/  STL [R1+0x4], RZ ;  /* 0x000004ff01007387 */ /* 0x0003e80000100800 */
        /* <DEDUP_REMOVED lines=9> */
[----:B------:R1:W-:Y:S01]  /*1930*/  STL [R1+0x4c], RZ ;  /* 0x00004cff01007387 */ /* 0x0003e20000100800 */
[----:B------:R-:W-:Y:S01]  /*1940*/  MOV R28, 0xff800000 ;  /* 0xff800000001c7802 */ /* 0x000fe20000000f00 */
[----:B------:R-:W-:Y:S01]  /*1950*/  CS2R R244, SRZ ;  /* 0x0000000000f47805 */ /* 0x000fe2000001ff00 */
[----:B------:R-:W-:Y:S01]  /*1960*/  MOV R3, 0xff800000 ;  /* 0xff80000000037802 */ /* 0x000fe20000000f00 */
[----:B------:R-:W-:Y:S01]  /*1970*/  CS2R R246, SRZ ;  /* 0x0000000000f67805 */ /* 0x000fe2000001ff00 */
[----:B------:R-:W-:Y:S01]  /*1980*/  MOV R2, 0xff800000 ;  /* 0xff80000000027802 */ /* 0x000fe20000000f00 */
[----:B------:R-:W-:Y:S01]  /*1990*/  CS2R R240, SRZ ;  /* 0x0000000000f07805 */ /* 0x000fe2000001ff00 */
[----:B0-----:R-:W-:Y:S01]  /*19a0*/  MOV R0, 0xff800000 ;  /* 0xff80000000007802 */ /* 0x001fe20000000f00 */
[----:B------:R-:W-:Y:S01]  /*19b0*/  CS2R R242, SRZ ;  /* 0x0000000000f27805 */ /* 0x000fe2000001ff00 */
        /* <DEDUP_REMOVED lines=16> */
[----:B------:R-:W-:Y:S01]  /*1ac0*/  SHF.L.U32 R106, R130, 0x1, RZ ;  /* 0x00000001826a7819 */ /* 0x000fe200000006ff */
[----:B------:R-:W-:Y:S05]  /*1ad0*/  @!P0 BRA `(.L_x_0) ;  /* 0x0000a1f000008947 */ /* 0x000fea0003800000 */
[----:B-1----:R-:W-:Y:S01]  /*1ae0*/  SHF.R.U32.HI R0, RZ, 0x6, R130 ;  /* 0x00000006ff007819 */ /* 0x002fe20000011682 */
[----:B------:R-:W-:Y:S01]  /*1af0*/  IMAD R3, R136, c[0x0][0x1b0], RZ ;  /* 0x00006c0088037a24 */ /* 0x000fe200078e02ff */
[----:B------:R-:W-:Y:S01]  /*1b00*/  MOV R38, c[0x0][0x1a4] ;  /* 0x0000690000267a02 */ /* 0x000fe20000000f00 */
[----:B------:R-:W-:Y:S01]  /*1b10*/  IMAD R10, R138, c[0x0][0x1b4], RZ ;  /* 0x00006d008a0a7a24 */ /* 0x000fe200078e02ff */
[----:B------:R-:W-:Y:S01]  /*1b20*/  SGXT.U32 R0, R0, 0x1 ;  /* 0x000000010000781a */ /* 0x000fe20000000000 */
[C---:B------:R-:W-:Y:S01]  /*1b30*/  IMAD.HI R32, R3.reuse, 0x2, RZ ;  /* 0x0000000203207827 */ /* 0x040fe200078e02ff */
[C---:B------:R-:W-:Y:S01]  /*1b40*/  LOP3.LUT R5, R130.reuse, 0x3f, RZ, 0xc0, !PT ;  /* 0x0000003f82057812 */ /* 0x040fe200078ec0ff */
[----:B------:R-:W-:Y:S01]  /*1b50*/  CS2R R248, SRZ ;  /* 0x0000000000f87805 */ /* 0x000fe2000001ff00 */
[----:B------:R-:W-:Y:S01]  /*1b60*/  LOP3.LUT R4, R130, 0x7, RZ, 0xc0, !PT ;  /* 0x0000000782047812 */ /* 0x000fe200078ec0ff */
[----:B------:R-:W-:Y:S01]  /*1b70*/  IMAD R9, R0, c[0x0][0x1a4], RZ ;  /* 0x0000690000097a24 */ /* 0x000fe200078e02ff */
[----:B------:R-:W-:Y:S01]  /*1b80*/  SHF.L.U32 R6, R3, 0x1, RZ ;  /* 0x0000000103067819 */ /* 0x000fe200000006ff */
[----:B------:R-:W-:Y:S01]  /*1b90*/  IMAD R0, R136, c[0x0][0x1a0], RZ ;  /* 0x0000680088007a24 */ /* 0x000fe200078e02ff */
[----:B------:R-:W-:Y:S01]  /*1ba0*/  SHF.L.U32 R7, R10, 0x1, RZ ;  /* 0x000000010a077819 */ /* 0x000fe200000006ff */
[C---:B------:R-:W-:Y:S01]  /*1bb0*/  IMAD R8, R5.reuse, c[0x0][0x1a8], RZ ;  /* 0x00006a0005087a24 */ /* 0x040fe200078e02ff */
[----:B------:R-:W-:Y:S01]  /*1bc0*/  LEA R11, R38, R9, 0x1 ;  /* 0x00000009260b7211 */ /* 0x000fe200078e08ff */
[----:B------:R-:W-:Y:S01]  /*1bd0*/  IMAD.HI R33, R10, 0x2, RZ ;  /* 0x000000020a217827 */ /* 0x000fe200078e02ff */
[----:B------:R-:W-:Y:S01]  /*1be0*/  LOP3.LUT R30, R106, 0x10, RZ, 0xc0, !PT ;  /* 0x000000106a1e7812 */ /* 0x000fe200078ec0ff */
[----:B------:R-:W-:Y:S01]  /*1bf0*/  CS2R R250, SRZ ;  /* 0x0000000000fa7805 */ /* 0x000fe2000001ff00 */
[----:B------:R-:W-:Y:S01]  /*1c00*/  LEA R12, R38, R11, 0x1 ;  /* 0x0000000b260c7211 */ /* 0x000fe200078e08ff */
[----:B------:R-:W-:Y:S01]  /*1c10*/  IMAD.HI R3, R8, 0x2, RZ ;  /* 0x0000000208037827 */ /* 0x000fe200078e02ff */
[----:B------:R-:W-:Y:S01]  /*1c20*/  SHF.L.U32 R2, R5, 0x1, RZ ;  /* 0x0000000105027819 */ /* 0x000fe200000006ff */
[----:B------:R-:W-:Y:S01]  /*1c30*/  CS2R R244, SRZ ;  /* 0x0000000000f47805 */ /* 0x000fe2000001ff00 */
[----:B------:R-:W-:Y:S01]  /*1c40*/  LEA R13, R38, R12, 0x1 ;  /* 0x0000000c260d7211 */ /* 0x000fe200078e08ff */
[----:B------:R-:W-:Y:S01]  /*1c50*/  IMAD R5, R4, 0x110, RZ ;  /* 0x0000011004057824 */ /* 0x000fe200078e02ff */
[----:B------:R-:W-:Y:S01]  /*1c60*/  LOP3.LUT P0, RZ, R130, 0x40, RZ, 0xc0, !PT ;  /* 0x0000004082ff7812 */ /* 0x000fe2000780c0ff */
[----:B------:R-:W-:Y:S01]  /*1c70*/  IMAD R4, R4, 0x90, RZ ;  /* 0x0000009004047824 */ /* 0x000fe200078e02ff */
[C---:B------:R-:W-:Y:S01]  /*1c80*/  LEA R14, R38.reuse, R13, 0x1 ;  /* 0x0000000d260e7211 */ /* 0x040fe200078e08ff */
[----:B------:R-:W-:Y:S01]  /*1c90*/  CS2R R246, SRZ ;  /* 0x0000000000f67805 */ /* 0x000fe2000001ff00 */
[----:B------:R-:W-:Y:S01]  /*1ca0*/  IADD3 R6, P2, P3, R7, c[0x0][0x170], R6 ;  /* 0x00005c0007067a10 */ /* 0x000fe20007b5e006 */
[----:B------:R-:W-:Y:S01]  /*1cb0*/  CS2R R240, SRZ ;  /* 0x0000000000f07805 */ /* 0x000fe2000001ff00 */
[----:B------:R-:W-:Y:S01]  /*1cc0*/  LEA R15, R38, R14, 0x1 ;  /* 0x0000000e260f7211 */ /* 0x000fe200078e08ff */
[----:B------:R-:W-:Y:S01]  /*1cd0*/  CS2R R242, SRZ ;  /* 0x0000000000f27805 */ /* 0x000fe2000001ff00 */
[----:B------:R-:W-:Y:S01]  /*1ce0*/  LOP3.LUT R36, R30, 0x60, R130, 0xf8, !PT ;  /* 0x000000601e247812 */ /* 0x000fe200078ef882 */
[----:B------:R-:W-:Y:S01]  /*1cf0*/  CS2R R236, SRZ ;  /* 0x0000000000ec7805 */ /* 0x000fe2000001ff00 */
[----:B------:R-:W-:Y:S01]  /*1d00*/  LEA R16, R38, R15, 0x1 ;  /* 0x0000000f26107211 */ /* 0x000fe200078e08ff */
[----:B------:R-:W-:Y:S01]  /*1d10*/  CS2R R238, SRZ ;  /* 0x0000000000ee7805 */ /* 0x000fe2000001ff00 */
[C---:B------:R-:W-:Y:S01]  /*1d20*/  SHF.L.U32 R7, R0.reuse, 0x1, RZ ;  /* 0x0000000100077819 */ /* 0x040fe200000006ff */
[----:B------:R-:W-:Y:S01]  /*1d30*/  IMAD.HI R0, R0, 0x2, RZ ;  /* 0x0000000200007827 */ /* 0x000fe200078e02ff */
[----:B------:R-:W-:Y:S01]  /*1d40*/  LEA R17, R38, R16, 0x1 ;  /* 0x0000001026117211 */ /* 0x000fe200078e08ff */
[----:B------:R-:W-:Y:S01]  /*1d50*/  CS2R R232, SRZ ;  /* 0x0000000000e87805 */ /* 0x000fe2000001ff00 */
[----:B------:R-:W-:Y:S01]  /*1d60*/  SHF.L.U32 R10, R8, 0x1, RZ ;  /* 0x00000001080a7819 */ /* 0x000fe200000006ff */
[----:B------:R-:W-:Y:S01]  /*1d70*/  CS2R R234, SRZ ;  /* 0x0000000000ea7805 */ /* 0x000fe2000001ff00 */
[C---:B------:R-:W-:Y:S01]  /*1d80*/  LEA R18, R38.reuse, R17, 0x1 ;  /* 0x0000001126127211 */ /* 0x040fe200078e08ff */
[----:B------:R-:W-:Y:S01]  /*1d90*/  CS2R R132, SRZ ;  /* 0x0000000000847805 */ /* 0x000fe2000001ff00 */
[----:B------:R-:W-:Y:S01]  /*1da0*/  SEL R27, RZ, 0x90, !P0 ;  /* 0x00000090ff1b7807 */ /* 0x000fe20004000000 */
[----:B------:R-:W-:Y:S01]  /*1db0*/  CS2R R134, SRZ ;  /* 0x0000000000867805 */ /* 0x000fe2000001ff00 */
[----:B------:R-:W-:-:S02]  /*1dc0*/  LEA R19, R38, R18, 0x1 ;  /* 0x0000001226137211 */ /* 0x000fc400078e08ff */
[----:B------:R-:W-:Y:S02]  /*1dd0*/  LOP3.LUT R35, R5, R36, RZ, 0x3c, !PT ;  /* 0x0000002405237212 */ /* 0x000fe400078e3cff */
[----:B------:R-:W-:Y:S02]  /*1de0*/  LEA R20, R38, R19, 0x1 ;  /* 0x0000001326147211 */ /* 0x000fe400078e08ff */
[----:B------:R-:W-:Y:S02]  /*1df0*/  SHF.L.U32 R31, R130, 0x7, RZ ;  /* 0x00000007821f7819 */ /* 0x000fe400000006ff */
[----:B------:R-:W-:Y:S02]  /*1e00*/  IADD3 R36, P0, P1, R10, c[0x0][0x168], R7 ;  /* 0x00005a000a247a10 */ /* 0x000fe4000791e007 */
[----:B------:R-:W-:Y:S02]  /*1e10*/  LEA R21, R38, R20, 0x1 ;  /* 0x0000001426157211 */ /* 0x000fe400078e08ff */
[----:B------:R-:W-:-:S02]  /*1e20*/  IADD3.X R7, R33, c[0x0][0x174], R32, P2, P3 ;  /* 0x00005d0021077a10 */ /* 0x000fc400017e6420 */
[----:B------:R-:W-:Y:S02]  /*1e30*/  LOP3.LUT R34, R31, 0x800, RZ, 0xc0, !PT ;  /* 0x000008001f227812 */ /* 0x000fe400078ec0ff */
[----:B------:R-:W-:Y:S02]  /*1e40*/  IADD3.X R32, R3, c[0x0][0x16c], R0, P0, P1 ;  /* 0x00005b0003207a10 */ /* 0x000fe400007e2400 */
[-C--:B------:R-:W-:Y:S02]  /*1e50*/  LEA R44, P0, R9, R36.reuse, 0x1 ;  /* 0x00000024092c7211 */ /* 0x080fe400078008ff */
[-C--:B------:R-:W-:Y:S02]  /*1e60*/  LEA R42, P1, R11, R36.reuse, 0x1 ;  /* 0x000000240b2a7211 */ /* 0x080fe400078208ff */
[----:B------:R-:W-:Y:S02]  /*1e70*/  LEA R22, R38, R21, 0x1 ;  /* 0x0000001526167211 */ /* 0x000fe400078e08ff */
[----:B------:R-:W-:-:S02]  /*1e80*/  LEA R40, P2, R12, R36, 0x1 ;  /* 0x000000240c287211 */ /* 0x000fc400078408ff */
[----:B------:R-:W-:Y:S02]  /*1e90*/  IADD3 R10, R34, R35, RZ ;  /* 0x00000023220a7210 */ /* 0x000fe40007ffe0ff */
[-C--:B------:R-:W-:Y:S02]  /*1ea0*/  LEA.HI.X.SX32 R45, R9, R32.reuse, 0x1, P0 ;  /* 0x00000020092d7211 */ /* 0x080fe400000f0eff */
[----:B------:R-:W-:Y:S01]  /*1eb0*/  LEA.HI.X.SX32 R43, R11, R32, 0x1, P1 ;  /* 0x000000200b2b7211 */ /* 0x000fe200008f0eff */
[----:B------:R-:W-:Y:S01]  /*1ec0*/  STL [R1+0x50], R10 ;  /* 0x0000500a01007387 */ /* 0x000fe20000100800 */
[----:B------:R-:W-:Y:S02]  /*1ed0*/  LEA R23, R38, R22, 0x1 ;  /* 0x0000001626177211 */ /* 0x000fe400078e08ff */
[----:B------:R-:W-:Y:S01]  /*1ee0*/  LEA.HI.X.SX32 R41, R12, R32, 0x1, P2 ;  /* 0x000000200c297211 */ /* 0x000fe200010f0eff */
[----:B------:R-:W-:Y:S01]  /*1ef0*/  STL.64 [R1+0x468], R44 ;  /* 0x0004682c01007387 */ /* 0x000fe20000100a00 */
[----:B------:R-:W-:-:S02]  /*1f00*/  LEA R24, R38, R23, 0x1 ;  /* 0x0000001726187211 */ /* 0x000fc400078e08ff */
[C---:B------:R-:W-:Y:S01]  /*1f10*/  LEA R34, P2, R15.reuse, R36, 0x1 ;  /* 0x000000240f227211 */ /* 0x040fe200078408ff */
[----:B------:R0:W-:Y:S01]  /*1f20*/  STL.64 [R1+0x460], R42 ;  /* 0x0004602a01007387 */ /* 0x0001e20000100a00 */
[C---:B------:R-:W-:Y:S02]  /*1f30*/  LEA R25, R38.reuse, R24, 0x1 ;  /* 0x0000001826197211 */ /* 0x040fe400078e08ff */
[----:B------:R-:W-:Y:S01]  /*1f40*/  LEA.HI.X.SX32 R35, R15, R32, 0x1, P2 ;  /* 0x000000200f237211 */ /* 0x000fe200010f0eff */
[----:B------:R1:W-:Y:S01]  /*1f50*/  STL.64 [R1+0x458], R40 ;  /* 0x0004582801007387 */ /* 0x0003e20000100a00 */
[C---:B------:R-:W-:Y:S02]  /*1f60*/  LEA R26, R38.reuse, R25, 0x1 ;  /* 0x00000019261a7211 */ /* 0x040fe400078e08ff */
[----:B------:R-:W-:Y:S02]  /*1f70*/  LOP3.LUT R2, R27, R2, RZ, 0x3c, !PT ;  /* 0x000000021b027212 */ /* 0x000fe400078e3cff */
[----:B------:R-:W-:-:S02]  /*1f80*/  LEA R27, R38, R26, 0x1 ;  /* 0x0000001a261b7211 */ /* 0x000fc400078e08ff */
[----:B------:R-:W-:Y:S02]  /*1f90*/  LOP3.LUT R4, R4, 0x30, R106, 0x78, !PT ;  /* 0x0000003004047812 */ /* 0x000fe400078e786a */
[CC--:B0-----:R-:W-:Y:S02]  /*1fa0*/  LEA R42, P0, R13.reuse, R36.reuse, 0x1 ;  /* 0x000000240d2a7211 */ /* 0x0c1fe400078008ff */
[----:B------:R-:W-:Y:S02]  /*1fb0*/  LEA R28, R38, R27, 0x1 ;  /* 0x0000001b261c7211 */ /* 0x000fe400078e08ff */
[C---:B-1----:R-:W-:Y:S02]  /*1fc0*/  LEA R40, P1, R14.reuse, R36, 0x1 ;  /* 0x000000240e287211 */ /* 0x042fe400078208ff */
[-C--:B------:R-:W-:Y:S02]  /*1fd0*/  LEA.HI.X.SX32 R43, R13, R32.reuse, 0x1, P0 ;  /* 0x000000200d2b7211 */ /* 0x080fe400000f0eff */
[----:B------:R-:W-:-:S02]  /*1fe0*/  LEA.HI.X.SX32 R41, R14, R32, 0x1, P1 ;  /* 0x000000200e297211 */ /* 0x000fc400008f0eff */
[C---:B------:R-:W-:Y:S01]  /*1ff0*/  LEA R29, R38.reuse, R28, 0x1 ;  /* 0x0000001c261d7211 */ /* 0x040fe200078e08ff */
[----:B------:R0:W-:Y:S01]  /*2000*/  STL.64 [R1+0x450], R42 ;  /* 0x0004502a01007387 */ /* 0x0001e20000100a00 */
[----:B------:R-:W-:Y:S02]  /*2010*/  LOP3.LUT R5, R5, 0x30, R106, 0x78, !PT ;  /* 0x0000003005057812 */ /* 0x000fe400078e786a */
[C---:B------:R-:W-:Y:S01]  /*2020*/  LEA R30, R38.reuse, R29, 0x1 ;  /* 0x0000001d261e7211 */ /* 0x040fe200078e08ff */
[----:B------:R1:W-:Y:S03]  /*2030*/  STL.64 [R1+0x448], R40 ;  /* 0x0004482801007387 */ /* 0x0003e60000100a00 */
[C---:B------:R-:W-:Y:S01]  /*2040*/  LEA R31, R38.reuse, R30, 0x1 ;  /* 0x0000001e261f7211 */ /* 0x040fe200078e08ff */
[----:B------:R2:W-:Y:S03]  /*2050*/  STL.64 [R1+0x440], R34 ;  /* 0x0004402201007387 */ /* 0x0005e60000100a00 */
[----:B------:R-:W-:-:S02]  /*2060*/  LEA R8, R38, R31, 0x1 ;  /* 0x0000001f26087211 */ /* 0x000fc400078e08ff */
[----:B0-----:R-:W-:Y:S02]  /*2070*/  LEA R42, P0, R16, R36, 0x1 ;  /* 0x00000024102a7211 */ /* 0x001fe400078008ff */
[----:B------:R-:W-:Y:S02]  /*2080*/  LEA R0, R38, R8, 0x1 ;  /* 0x0000000826007211 */ /* 0x000fe400078e08ff */
[C---:B-1----:R-:W-:Y:S02]  /*2090*/  LEA R40, P1, R17.reuse, R36, 0x1 ;  /* 0x0000002411287211 */ /* 0x042fe400078208ff */
[----:B------:R-:W-:Y:S02]  /*20a0*/  LEA.HI.X.SX32 R43, R16, R32, 0x1, P0 ;  /* 0x00000020102b7211 */ /* 0x000fe400000f0eff */
[C---:B--2---:R-:W-:Y:S02]  /*20b0*/  LEA R34, P2, R18.reuse, R36, 0x1 ;  /* 0x0000002412227211 */ /* 0x044fe400078408ff */
[-C--:B------:R-:W-:Y:S01]  /*20c0*/  LEA.HI.X.SX32 R41, R17, R32.reuse, 0x1, P1 ;  /* 0x0000002011297211 */ /* 0x080fe200008f0eff */
[----:B------:R-:W-:Y:S01]  /*20d0*/  STL.64 [R1+0x438], R42 ;  /* 0x0004382a01007387 */ /* 0x000fe20000100a00 */
[----:B------:R-:W-:-:S02]  /*20e0*/  LEA.HI.X.SX32 R35, R18, R32, 0x1, P2 ;  /* 0x0000002012237211 */ /* 0x000fc400010f0eff */
[C---:B------:R-:W-:Y:S01]  /*20f0*/  LEA R16, P2, R21.reuse, R36, 0x1 ;  /* 0x0000002415107211 */ /* 0x040fe200078408ff */
[----:B------:R0:W-:Y:S01]  /*2100*/  STL.64 [R1+0x430], R40 ;  /* 0x0004302801007387 */ /* 0x0001e20000100a00 */
[----:B------:R-:W-:Y:S02]  /*2110*/  LEA R3, R38, R0, 0x1 ;  /* 0x0000000026037211 */ /* 0x000fe400078e08ff */
[----:B------:R-:W-:Y:S01]  /*2120*/  LEA.HI.X.SX32 R17, R21, R32, 0x1, P2 ;  /* 0x0000002015117211 */ /* 0x000fe200010f0eff */
[----:B------:R1:W-:Y:S01]  /*2130*/  STL.64 [R1+0x428], R34 ;  /* 0x0004282201007387 */ /* 0x0003e20000100a00 */
[----:B------:R-:W-:Y:S02]  /*2140*/  LEA R18, P2, R24, R36, 0x1 ;  /* 0x0000002418127211 */ /* 0x000fe400078408ff */
[----:B------:R-:W-:-:S04]  /*2150*/  LEA R9, R38, R3, 0x1 ;  /* 0x0000000326097211 */ /* 0x000fc800078e08ff */
[C---:B------:R-:W-:Y:S02]  /*2160*/  LEA R10, R38.reuse, R9, 0x1 ;  /* 0x00000009260a7211 */ /* 0x040fe400078e08ff */
[C---:B0-----:R-:W-:Y:S02]  /*2170*/  LEA R40, P0, R19.reuse, R36, 0x1 ;  /* 0x0000002413287211 */ /* 0x041fe400078008ff */
[----:B------:R-:W-:Y:S02]  /*2180*/  LEA R11, R38, R10, 0x1 ;  /* 0x0000000a260b7211 */ /* 0x000fe400078e08ff */
[C---:B-1----:R-:W-:Y:S02]  /*2190*/  LEA R34, P1, R20.reuse, R36, 0x1 ;  /* 0x0000002414227211 */ /* 0x042fe400078208ff */
[-C--:B------:R-:W-:Y:S02]  /*21a0*/  LEA.HI.X.SX32 R41, R19, R32.reuse, 0x1, P0 ;  /* 0x0000002013297211 */ /* 0x080fe400000f0eff */
[----:B------:R-:W-:-:S02]  /*21b0*/  LEA.HI.X.SX32 R35, R20, R32, 0x1, P1 ;  /* 0x0000002014237211 */ /* 0x000fc400008f0eff */
[----:B------:R-:W-:Y:S01]  /*21c0*/  LEA.HI.X.SX32 R19, R24, R32, 0x1, P2 ;  /* 0x0000002018137211 */ /* 0x000fe200010f0eff */
[----:B------:R0:W-:Y:S01]  /*21d0*/  STL.64 [R1+0x420], R40 ;  /* 0x0004202801007387 */ /* 0x0001e20000100a00 */
[C---:B------:R-:W-:Y:S02]  /*21e0*/  LEA R20, P2, R27.reuse, R36, 0x1 ;  /* 0x000000241b147211 */ /* 0x040fe400078408ff */
[C---:B------:R-:W-:Y:S01]  /*21f0*/  LEA R12, R38.reuse, R11, 0x1 ;  /* 0x0000000b260c7211 */ /* 0x040fe200078e08ff */
[----:B------:R1:W-:Y:S01]  /*2200*/  STL.64 [R1+0x418], R34 ;  /* 0x0004182201007387 */ /* 0x0003e20000100a00 */
[----:B------:R-:W-:Y:S02]  /*2210*/  LEA.HI.X.SX32 R21, R27, R32, 0x1, P2 ;  /* 0x000000201b157211 */ /* 0x000fe400010f0eff */
[C---:B------:R-:W-:Y:S01]  /*2220*/  LEA R13, R38.reuse, R12, 0x1 ;  /* 0x0000000c260d7211 */ /* 0x040fe200078e08ff */
[----:B------:R2:W-:Y:S03]  /*2230*/  STL.64 [R1+0x410], R16 ;  /* 0x0004101001007387 */ /* 0x0005e60000100a00 */
[----:B------:R-:W-:-:S02]  /*2240*/  LEA R14, R38, R13, 0x1 ;  /* 0x0000000d260e7211 */ /* 0x000fc400078e08ff */
[----:B0-----:R-:W-:Y:S02]  /*2250*/  LEA R40, P0, R22, R36, 0x1 ;  /* 0x0000002416287211 */ /* 0x001fe400078008ff */
[----:B------:R-:W-:Y:S02]  /*2260*/  LEA R15, R38, R14, 0x1 ;  /* 0x0000000e260f7211 */ /* 0x000fe400078e08ff */
[C---:B-1----:R-:W-:Y:S02]  /*2270*/  LEA R34, P1, R23.reuse, R36, 0x1 ;  /* 0x0000002417227211 */ /* 0x042fe400078208ff */
[-C--:B------:R-:W-:Y:S02]  /*2280*/  LEA.HI.X.SX32 R41, R22, R32.reuse, 0x1, P0 ;  /* 0x0000002016297211 */ /* 0x080fe400000f0eff */
[----:B------:R-:W-:Y:S02]  /*2290*/  LEA.HI.X.SX32 R35, R23, R32, 0x1, P1 ;  /* 0x0000002017237211 */ /* 0x000fe400008f0eff */
[----:B------:R-:W-:Y:S01]  /*22a0*/  LEA R22, P1, R26, R36, 0x1 ;  /* 0x000000241a167211 */ /* 0x000fe200078208ff */
[----:B------:R-:W-:Y:S01]  /*22b0*/  STL.64 [R1+0x408], R40 ;  /* 0x0004082801007387 */ /* 0x000fe20000100a00 */
[----:B--2---:R-:W-:-:S02]  /*22c0*/  LEA R16, R38, R15, 0x1 ;  /* 0x0000000f26107211 */ /* 0x004fc400078e08ff */
[----:B------:R-:W-:Y:S01]  /*22d0*/  LEA.HI.X.SX32 R23, R26, R32, 0x1, P1 ;  /* 0x000000201a177211 */ /* 0x000fe200008f0eff */
[----:B------:R0:W-:Y:S01]  /*22e0*/  STL.64 [R1+0x400], R34 ;  /* 0x0004002201007387 */ /* 0x0001e20000100a00 */
[----:B------:R-:W-:Y:S02]  /*22f0*/  LEA R24, P1, R29, R36, 0x1 ;  /* 0x000000241d187211 */ /* 0x000fe400078208ff */
[----:B------:R-:W-:Y:S01]  /*2300*/  LEA R17, R38, R16, 0x1 ;  /* 0x0000001026117211 */ /* 0x000fe200078e08ff */
[----:B------:R1:W-:Y:S01]  /*2310*/  STL.64 [R1+0x3f8], R18 ;  /* 0x0003f81201007387 */ /* 0x0003e20000100a00 */
[----:B0-----:R-:W-:-:S04]  /*2320*/  LEA R34, P0, R25, R36, 0x1 ;  /* 0x0000002419227211 */ /* 0x001fc800078008ff */
[-C--:B------:R-:W-:Y:S02]  /*2330*/  LEA.HI.X.SX32 R35, R25, R32.reuse, 0x1, P0 ;  /* 0x0000002019237211 */ /* 0x080fe400000f0eff */
[----:B------:R-:W-:Y:S02]  /*2340*/  LEA.HI.X.SX32 R25, R29, R32, 0x1, P1 ;  /* 0x000000201d197211 */ /* 0x000fe400008f0eff */
[----:B------:R-:W-:Y:S01]  /*2350*/  LEA R26, P1, R8, R36, 0x1 ;  /* 0x00000024081a7211 */ /* 0x000fe200078208ff */
[----:B------:R0:W-:Y:S01]  /*2360*/  STL.64 [R1+0x3f0], R34 ;  /* 0x0003f02201007387 */ /* 0x0001e20000100a00 */
[----:B-1----:R-:W-:Y:S02]  /*2370*/  LEA R18, R38, R17, 0x1 ;  /* 0x0000001126127211 */ /* 0x002fe400078e08ff */
[----:B------:R-:W-:Y:S01]  /*2380*/  LEA.HI.X.SX32 R27, R8, R32, 0x1, P1 ;  /* 0x00000020081b7211 */ /* 0x000fe200008f0eff */
[----:B------:R1:W-:Y:S01]  /*2390*/  STL.64 [R1+0x3e8], R22 ;  /* 0x0003e81601007387 */ /* 0x0003e20000100a00 */
[----:B------:R-:W-:-:S03]  /*23a0*/  LEA R19, R38, R18, 0x1 ;  /* 0x0000001226137211 */ /* 0x000fc600078e08ff */
[----:B------:R2:W-:Y:S01]  /*23b0*/  STL.64 [R1+0x3e0], R20 ;  /* 0x0003e01401007387 */ /* 0x0005e20000100a00 */
[----:B0-----:R-:W-:-:S04]  /*23c0*/  LEA R34, P0, R28, R36, 0x1 ;  /* 0x000000241c227211 */ /* 0x001fc800078008ff */
[----:B------:R-:W-:Y:S02]  /*23d0*/  LEA.HI.X.SX32 R35, R28, R32, 0x1, P0 ;  /* 0x000000201c237211 */ /* 0x000fe400000f0eff */
[CC--:B-1----:R-:W-:Y:S02]  /*23e0*/  LEA R22, P2, R30.reuse, R36.reuse, 0x1 ;  /* 0x000000241e167211 */ /* 0x0c2fe400078408ff */
[C---:B------:R-:W-:Y:S01]  /*23f0*/  LEA R28, P0, R31.reuse, R36, 0x1 ;  /* 0x000000241f1c7211 */ /* 0x040fe200078008ff */
[----:B------:R0:W-:Y:S01]  /*2400*/  STL.64 [R1+0x3d8], R34 ;  /* 0x0003d82201007387 */ /* 0x0001e20000100a00 */
[-C--:B------:R-:W-:Y:S02]  /*2410*/  LEA.HI.X.SX32 R23, R30, R32.reuse, 0x1, P2 ;  /* 0x000000201e177211 */ /* 0x080fe400010f0eff */
[----:B------:R-:W-:Y:S01]  /*2420*/  LEA.HI.X.SX32 R29, R31, R32, 0x1, P0 ;  /* 0x000000201f1d7211 */ /* 0x000fe200000f0eff */
[----:B------:R1:W-:Y:S01]  /*2430*/  STL.64 [R1+0x3d0], R24 ;  /* 0x0003d01801007387 */ /* 0x0003e20000100a00 */
[----:B--2---:R-:W-:-:S03]  /*2440*/  LEA R20, R38, R19, 0x1 ;  /* 0x0000001326147211 */ /* 0x004fc600078e08ff */
[----:B------:R2:W-:Y:S01]  /*2450*/  STL.64 [R1+0x3c8], R22 ;  /* 0x0003c81601007387 */ /* 0x0005e20000100a00 */
[----:B------:R-:W-:-:S03]  /*2460*/  LEA R21, R38, R20, 0x1 ;  /* 0x0000001426157211 */ /* 0x000fc600078e08ff */
[----:B------:R3:W-:Y:S01]  /*2470*/  STL.64 [R1+0x3c0], R28 ;  /* 0x0003c01c01007387 */ /* 0x0007e20000100a00 */
[----:B0-----:R-:W-:Y:S01]  /*2480*/  CS2R R34, SRZ ;  /* 0x0000000000227805 */ /* 0x001fe2000001ff00 */
[C---:B-1----:R-:W-:Y:S02]  /*2490*/  LEA R24, P2, R0.reuse, R36, 0x1 ;  /* 0x0000002400187211 */ /* 0x042fe400078408ff */
[----:B------:R0:W-:Y:S02]  /*24a0*/  STL.64 [R1+0x3b8], R26 ;  /* 0x0003b81a01007387 */ /* 0x0001e40000100a00 */
[----:B------:R-:W-:Y:S02]  /*24b0*/  LEA.HI.X.SX32 R25, R0, R32, 0x1, P2 ;  /* 0x0000002000197211 */ /* 0x000fe400010f0eff */
[C---:B--2---:R-:W-:Y:S02]  /*24c0*/  LEA R22, R38.reuse, R21, 0x1 ;  /* 0x0000001526167211 */ /* 0x044fe400078e08ff */
[----:B---3--:R-:W-:Y:S01]  /*24d0*/  LEA R28, P0, R3, R36, 0x1 ;  /* 0x00000024031c7211 */ /* 0x008fe200078008ff */
[----:B------:R1:W-:Y:S01]  /*24e0*/  STL.64 [R1+0x3b0], R24 ;  /* 0x0003b01801007387 */ /* 0x0003e20000100a00 */
[----:B------:R-:W-:-:S02]  /*24f0*/  LEA R0, R38, R22, 0x1 ;  /* 0x0000001626007211 */ /* 0x000fc400078e08ff */
[----:B------:R-:W-:Y:S02]  /*2500*/  LEA.HI.X.SX32 R29, R3, R32, 0x1, P0 ;  /* 0x00000020031d7211 */ /* 0x000fe400000f0eff */
[C---:B0-----:R-:W-:Y:S02]  /*2510*/  LEA R26, P1, R9.reuse, R36, 0x1 ;  /* 0x00000024091a7211 */ /* 0x041fe400078208ff */
[C---:B------:R-:W-:Y:S01]  /*2520*/  LEA R8, R38.reuse, R0, 0x1 ;  /* 0x0000000026087211 */ /* 0x040fe200078e08ff */
[----:B------:R0:W-:Y:S01]  /*2530*/  STL.64 [R1+0x3a8], R28 ;  /* 0x0003a81c01007387 */ /* 0x0001e20000100a00 */
[----:B------:R-:W-:Y:S02]  /*2540*/  LEA.HI.X.SX32 R27, R9, R32, 0x1, P1 ;  /* 0x00000020091b7211 */ /* 0x000fe400008f0eff */
[----:B------:R-:W-:Y:S02]  /*2550*/  LEA R3, R38, R8, 0x1 ;  /* 0x0000000826037211 */ /* 0x000fe400078e08ff */
[----:B-1----:R-:W-:Y:S01]  /*2560*/  LEA R24, P2, R10, R36, 0x1 ;  /* 0x000000240a187211 */ /* 0x002fe200078408ff */
[----:B------:R1:W-:Y:S01]  /*2570*/  STL.64 [R1+0x3a0], R26 ;  /* 0x0003a01a01007387 */ /* 0x0003e20000100a00 */
[----:B------:R-:W-:-:S02]  /*2580*/  LEA R9, R38, R3, 0x1 ;  /* 0x0000000326097211 */ /* 0x000fc400078e08ff */
[----:B------:R-:W-:Y:S02]  /*2590*/  LEA.HI.X.SX32 R25, R10, R32, 0x1, P2 ;  /* 0x000000200a197211 */ /* 0x000fe400010f0eff */
[----:B------:R-:W-:Y:S02]  /*25a0*/  LEA R10, R38, R9, 0x1 ;  /* 0x00000009260a7211 */ /* 0x000fe400078e08ff */
[C---:B0-----:R-:W-:Y:S01]  /*25b0*/  LEA R28, P0, R11.reuse, R36, 0x1 ;  /* 0x000000240b1c7211 */ /* 0x041fe200078008ff */
[----:B------:R0:W-:Y:S03]  /*25c0*/  STL.64 [R1+0x398], R24 ;  /* 0x0003981801007387 */ /* 0x0001e60000100a00 */
[----:B------:R-:W-:Y:S02]  /*25d0*/  LEA.HI.X.SX32 R29, R11, R32, 0x1, P0 ;  /* 0x000000200b1d7211 */ /* 0x000fe400000f0eff */
[----:B-1----:R-:W-:-:S02]  /*25e0*/  LEA R26, P1, R12, R36, 0x1 ;  /* 0x000000240c1a7211 */ /* 0x002fc400078208ff */
[----:B------:R-:W-:Y:S01]  /*25f0*/  LEA R11, R38, R10, 0x1 ;  /* 0x0000000a260b7211 */ /* 0x000fe200078e08ff */
[----:B------:R1:W-:Y:S01]  /*2600*/  STL.64 [R1+0x390], R28 ;  /* 0x0003901c01007387 */ /* 0x0003e20000100a00 */
[----:B------:R-:W-:Y:S02]  /*2610*/  LEA.HI.X.SX32 R27, R12, R32, 0x1, P1 ;  /* 0x000000200c1b7211 */ /* 0x000fe400008f0eff */
[----:B------:R-:W-:Y:S02]  /*2620*/  LEA R12, R38, R11, 0x1 ;  /* 0x0000000b260c7211 */ /* 0x000fe400078e08ff */
[C---:B0-----:R-:W-:Y:S01]  /*2630*/  LEA R24, P2, R13.reuse, R36, 0x1 ;  /* 0x000000240d187211 */ /* 0x041fe200078408ff */
[----:B------:R0:W-:Y:S03]  /*2640*/  STL.64 [R1+0x388], R26 ;  /* 0x0003881a01007387 */ /* 0x0001e60000100a00 */
[----:B------:R-:W-:-:S02]  /*2650*/  LEA.HI.X.SX32 R25, R13, R32, 0x1, P2 ;  /* 0x000000200d197211 */ /* 0x000fc400010f0eff */
[----:B------:R-:W-:Y:S02]  /*2660*/  LEA R13, R38, R12, 0x1 ;  /* 0x0000000c260d7211 */ /* 0x000fe400078e08ff */
[C---:B-1----:R-:W-:Y:S01]  /*2670*/  LEA R28, P0, R14.reuse, R36, 0x1 ;  /* 0x000000240e1c7211 */ /* 0x042fe200078008ff */
[----:B------:R1:W-:Y:S03]  /*2680*/  STL.64 [R1+0x380], R24 ;  /* 0x0003801801007387 */ /* 0x0003e60000100a00 */
[----:B------:R-:W-:Y:S02]  /*2690*/  LEA.HI.X.SX32 R29, R14, R32, 0x1, P0 ;  /* 0x000000200e1d7211 */ /* 0x000fe400000f0eff */
[----:B0-----:R-:W-:-:S03]  /*26a0*/  LEA R26, P1, R15, R36, 0x1 ;  /* 0x000000240f1a7211 */ /* 0x001fc600078208ff */
[----:B------:R-:W-:Y:S01]  /*26b0*/  STL.64 [R1+0x378], R28 ;  /* 0x0003781c01007387 */ /* 0x000fe20000100a00 */
[----:B------:R-:W-:Y:S02]  /*26c0*/  LEA.HI.X.SX32 R27, R15, R32, 0x1, P1 ;  /* 0x000000200f1b7211 */ /* 0x000fe400008f0eff */
[----:B-1----:R-:W-:-:S03]  /*26d0*/  LEA R24, P2, R16, R36, 0x1 ;  /* 0x0000002410187211 */ /* 0x002fc600078408ff */
[----:B------:R0:W-:Y:S01]  /*26e0*/  STL.64 [R1+0x370], R26 ;  /* 0x0003701a01007387 */ /* 0x0001e20000100a00 */
[----:B------:R-:W-:Y:S02]  /*26f0*/  LEA.HI.X.SX32 R25, R16, R32, 0x1, P2 ;  /* 0x0000002010197211 */ /* 0x000fe400010f0eff */
[----:B------:R-:W-:-:S03]  /*2700*/  LEA R14, P2, R19, R36, 0x1 ;  /* 0x00000024130e7211 */ /* 0x000fc600078408ff */
[----:B------:R1:W-:Y:S01]  /*2710*/  STL.64 [R1+0x368], R24 ;  /* 0x0003681801007387 */ /* 0x0003e20000100a00 */
[----:B------:R-:W-:Y:S02]  /*2720*/  LEA.HI.X.SX32 R15, R19, R32, 0x1, P2 ;  /* 0x00000020130f7211 */ /* 0x000fe400010f0eff */
[CC--:B------:R-:W-:Y:S02]  /*2730*/  LEA R16, P2, R22.reuse, R36.reuse, 0x1 ;  /* 0x0000002416107211 */ /* 0x0c0fe400078408ff */
[C---:B0-----:R-:W-:Y:S01]  /*2740*/  LEA R26, P0, R17.reuse, R36, 0x1 ;  /* 0x00000024111a7211 */ /* 0x041fe200078008ff */
[----:B------:R0:W-:Y:S03]  /*2750*/  STL.64 [R1+0x350], R14 ;  /* 0x0003500e01007387 */ /* 0x0001e60000100a00 */
[-C--:B------:R-:W-:Y:S02]  /*2760*/  LEA.HI.X.SX32 R27, R17, R32.reuse, 0x1, P0 ;  /* 0x00000020111b7211 */ /* 0x080fe400000f0eff */
[----:B------:R-:W-:-:S02]  /*2770*/  LEA.HI.X.SX32 R17, R22, R32, 0x1, P2 ;  /* 0x0000002016117211 */ /* 0x000fc400010f0eff */
[C---:B-1----:R-:W-:Y:S01]  /*2780*/  LEA R24, P1, R18.reuse, R36, 0x1 ;  /* 0x0000002412187211 */ /* 0x042fe200078208ff */
[----:B------:R1:W-:Y:S03]  /*2790*/  STL.64 [R1+0x360], R26 ;  /* 0x0003601a01007387 */ /* 0x0003e60000100a00 */
[----:B------:R-:W-:Y:S02]  /*27a0*/  LEA.HI.X.SX32 R25, R18, R32, 0x1, P1 ;  /* 0x0000002012197211 */ /* 0x000fe400008f0eff */
[C---:B------:R-:W-:Y:S02]  /*27b0*/  LEA R18, P2, R3.reuse, R36, 0x1 ;  /* 0x0000002403127211 */ /* 0x040fe400078408ff */
[----:B0-----:R-:W-:Y:S01]  /*27c0*/  LEA R14, R38, R13, 0x1 ;  /* 0x0000000d260e7211 */ /* 0x001fe200078e08ff */
[----:B------:R0:W-:Y:S01]  /*27d0*/  STL.64 [R1+0x358], R24 ;  /* 0x0003581801007387 */ /* 0x0001e20000100a00 */
[----:B------:R-:W-:-:S02]  /*27e0*/  LEA.HI.X.SX32 R19, R3, R32, 0x1, P2 ;  /* 0x0000002003137211 */ /* 0x000fc400010f0eff */
[----:B------:R-:W-:Y:S01]  /*27f0*/  LEA R15, R38, R14, 0x1 ;  /* 0x0000000e260f7211 */ /* 0x000fe200078e08ff */
[----:B------:R2:W-:Y:S01]  /*2800*/  STL.64 [R1+0x338], R16 ;  /* 0x0003381001007387 */ /* 0x0005e20000100a00 */
[----:B-1----:R-:W-:-:S04]  /*2810*/  LEA R26, P0, R20, R36, 0x1 ;  /* 0x00000024141a7211 */ /* 0x002fc800078008ff */
[----:B------:R-:W-:Y:S02]  /*2820*/  LEA.HI.X.SX32 R27, R20, R32, 0x1, P0 ;  /* 0x00000020141b7211 */ /* 0x000fe400000f0eff */
[----:B0-----:R-:W-:-:S03]  /*2830*/  LEA R24, P1, R21, R36, 0x1 ;  /* 0x0000002415187211 */ /* 0x001fc600078208ff */
[----:B------:R-:W-:Y:S01]  /*2840*/  STL.64 [R1+0x348], R26 ;  /* 0x0003481a01007387 */ /* 0x000fe20000100a00 */
[----:B------:R-:W-:Y:S02]  /*2850*/  LEA.HI.X.SX32 R25, R21, R32, 0x1, P1 ;  /* 0x0000002015197211 */ /* 0x000fe400008f0eff */
[----:B------:R-:W-:Y:S02]  /*2860*/  LEA R20, P1, R8, R36, 0x1 ;  /* 0x0000002408147211 */ /* 0x000fe400078208ff */
[----:B--2---:R-:W-:Y:S01]  /*2870*/  LEA R16, R38, R15, 0x1 ;  /* 0x0000000f26107211 */ /* 0x004fe200078e08ff */
[----:B------:R0:W-:Y:S01]  /*2880*/  STL.64 [R1+0x340], R24 ;  /* 0x0003401801007387 */ /* 0x0001e20000100a00 */
[----:B------:R-:W-:Y:S02]  /*2890*/  LEA.HI.X.SX32 R21, R8, R32, 0x1, P1 ;  /* 0x0000002008157211 */ /* 0x000fe400008f0eff */
[----:B------:R-:W-:Y:S02]  /*28a0*/  LEA R17, R38, R16, 0x1 ;  /* 0x0000001026117211 */ /* 0x000fe400078e08ff */
[----:B0-----:R-:W-:-:S04]  /*28b0*/  LEA R24, P0, R0, R36, 0x1 ;  /* 0x0000002400187211 */ /* 0x001fc800078008ff */
[----:B------:R-:W-:Y:S02]  /*28c0*/  LEA.HI.X.SX32 R25, R0, R32, 0x1, P0 ;  /* 0x0000002000197211 */ /* 0x000fe400000f0eff */
[C---:B------:R-:W-:Y:S02]  /*28d0*/  LEA R22, P0, R9.reuse, R36, 0x1 ;  /* 0x0000002409167211 */ /* 0x040fe400078008ff */
[C---:B------:R-:W-:Y:S01]  /*28e0*/  LEA R0, R38.reuse, R17, 0x1 ;  /* 0x0000001126007211 */ /* 0x040fe200078e08ff */
[----:B------:R-:W-:Y:S01]  /*28f0*/  STL.64 [R1+0x330], R24 ;  /* 0x0003301801007387 */ /* 0x000fe20000100a00 */
[----:B------:R-:W-:Y:S02]  /*2900*/  LEA.HI.X.SX32 R23, R9, R32, 0x1, P0 ;  /* 0x0000002009177211 */ /* 0x000fe400000f0eff */
[C---:B------:R-:W-:Y:S01]  /*2910*/  LEA R3, R38.reuse, R0, 0x1 ;  /* 0x0000000026037211 */ /* 0x040fe200078e08ff */
[----:B------:R0:W-:Y:S03]  /*2920*/  STL.64 [R1+0x328], R20 ;  /* 0x0003281401007387 */ /* 0x0001e60000100a00 */
[C---:B------:R-:W-:Y:S01]  /*2930*/  LEA R8, R38.reuse, R3, 0x1 ;  /* 0x0000000326087211 */ /* 0x040fe200078e08ff */
[----:B------:R1:W-:Y:S03]  /*2940*/  STL.64 [R1+0x320], R18 ;  /* 0x0003201201007387 */ /* 0x0003e60000100a00 */
[----:B------:R-:W-:Y:S01]  /*2950*/  LEA R9, R38, R8, 0x1 ;  /* 0x0000000826097211 */ /* 0x000fe200078e08ff */
[----:B------:R2:W-:Y:S01]  /*2960*/  STL.64 [R1+0x318], R22 ;  /* 0x0003181601007387 */ /* 0x0005e20000100a00 */
[----:B0-----:R-:W-:-:S02]  /*2970*/  LEA R20, P1, R10, R36, 0x1 ;  /* 0x000000240a147211 */ /* 0x001fc400078208ff */
[C---:B-1----:R-:W-:Y:S02]  /*2980*/  LEA R18, P2, R11.reuse, R36, 0x1 ;  /* 0x000000240b127211 */ /* 0x042fe400078408ff */
[-C--:B------:R-:W-:Y:S02]  /*2990*/  LEA.HI.X.SX32 R21, R10, R32.reuse, 0x1, P1 ;  /* 0x000000200a157211 */ /* 0x080fe400008f0eff */
[----:B------:R-:W-:Y:S02]  /*29a0*/  LEA.HI.X.SX32 R19, R11, R32, 0x1, P2 ;  /* 0x000000200b137211 */ /* 0x000fe400010f0eff */
[----:B--2---:R-:W-:Y:S01]  /*29b0*/  LEA R22, P0, R12, R36, 0x1 ;  /* 0x000000240c167211 */ /* 0x004fe200078008ff */
[----:B------:R0:W-:Y:S01]  /*29c0*/  STL.64 [R1+0x310], R20 ;  /* 0x0003101401007387 */ /* 0x0001e20000100a00 */
[----:B------:R-:W-:Y:S02]  /*29d0*/  LEA R10, R38, R9, 0x1 ;  /* 0x00000009260a7211 */ /* 0x000fe400078e08ff */
[----:B------:R-:W-:Y:S01]  /*29e0*/  LEA.HI.X.SX32 R23, R12, R32, 0x1, P0 ;  /* 0x000000200c177211 */ /* 0x000fe200000f0eff */
[----:B------:R1:W-:Y:S01]  /*29f0*/  STL.64 [R1+0x308], R18 ;  /* 0x0003081201007387 */ /* 0x0003e20000100a00 */
[----:B------:R-:W-:-:S03]  /*2a00*/  LEA R11, R38, R10, 0x1 ;  /* 0x0000000a260b7211 */ /* 0x000fc600078e08ff */
[----:B------:R-:W-:Y:S01]  /*2a10*/  STL.64 [R1+0x300], R22 ;  /* 0x0003001601007387 */ /* 0x000fe20000100a00 */
[CC--:B0-----:R-:W-:Y:S02]  /*2a20*/  LEA R20, P1, R13.reuse, R36.reuse, 0x1 ;  /* 0x000000240d147211 */ /* 0x0c1fe400078208ff */
[C---:B-1----:R-:W-:Y:S02]  /*2a30*/  LEA R18, P2, R14.reuse, R36, 0x1 ;  /* 0x000000240e127211 */ /* 0x042fe400078408ff */
[-C--:B------:R-:W-:Y:S02]  /*2a40*/  LEA.HI.X.SX32 R21, R13, R32.reuse, 0x1, P1 ;  /* 0x000000200d157211 */ /* 0x080fe400008f0eff */
[----:B------:R-:W-:Y:S02]  /*2a50*/  LEA.HI.X.SX32 R19, R14, R32, 0x1, P2 ;  /* 0x000000200e137211 */ /* 0x000fe400010f0eff */
[C---:B------:R-:W-:Y:S01]  /*2a60*/  LEA R12, P2, R17.reuse, R36, 0x1 ;  /* 0x00000024110c7211 */ /* 0x040fe200078408ff */
[----:B------:R0:W-:Y:S03]  /*2a70*/  STL.64 [R1+0x2f8], R20 ;  /* 0x0002f81401007387 */ /* 0x0001e60000100a00 */
[----:B------:R-:W-:Y:S01]  /*2a80*/  LEA.HI.X.SX32 R13, R17, R32, 0x1, P2 ;  /* 0x00000020110d7211 */ /* 0x000fe200010f0eff */
[----:B------:R1:W-:Y:S01]  /*2a90*/  STL.64 [R1+0x2f0], R18 ;  /* 0x0002f01201007387 */ /* 0x0003e20000100a00 */
[----:B------:R-:W-:-:S03]  /*2aa0*/  LEA R14, P2, R8, R36, 0x1 ;  /* 0x00000024080e7211 */ /* 0x000fc600078408ff */
[----:B------:R2:W-:Y:S01]  /*2ab0*/  STL.64 [R1+0x2d8], R12 ;  /* 0x0002d80c01007387 */ /* 0x0005e20000100a00 */
[CC--:B0-----:R-:W-:Y:S02]  /*2ac0*/  LEA R20, P0, R15.reuse, R36.reuse, 0x1 ;  /* 0x000000240f147211 */ /* 0x0c1fe400078008ff */
[C---:B-1----:R-:W-:Y:S02]  /*2ad0*/  LEA R18, P1, R16.reuse, R36, 0x1 ;  /* 0x0000002410127211 */ /* 0x042fe400078208ff */
[-C--:B------:R-:W-:Y:S02]  /*2ae0*/  LEA.HI.X.SX32 R21, R15, R32.reuse, 0x1, P0 ;  /* 0x000000200f157211 */ /* 0x080fe400000f0eff */
[-C--:B------:R-:W-:Y:S02]  /*2af0*/  LEA.HI.X.SX32 R19, R16, R32.reuse, 0x1, P1 ;  /* 0x0000002010137211 */ /* 0x080fe400008f0eff */
[----:B--2---:R-:W-:Y:S01]  /*2b00*/  LEA R12, R38, R11, 0x1 ;  /* 0x0000000b260c7211 */ /* 0x004fe200078e08ff */
[----:B------:R0:W-:Y:S01]  /*2b10*/  STL.64 [R1+0x2e8], R20 ;  /* 0x0002e81401007387 */ /* 0x0001e20000100a00 */
[----:B------:R-:W-:-:S02]  /*2b20*/  LEA.HI.X.SX32 R15, R8, R32, 0x1, P2 ;  /* 0x00000020080f7211 */ /* 0x000fc400010f0eff */
[----:B------:R-:W-:Y:S01]  /*2b30*/  LEA R13, R38, R12, 0x1 ;  /* 0x0000000c260d7211 */ /* 0x000fe200078e08ff */
[----:B------:R1:W-:Y:S01]  /*2b40*/  STL.64 [R1+0x2e0], R18 ;  /* 0x0002e01201007387 */ /* 0x0003e20000100a00 */
[CC--:B0-----:R-:W-:Y:S02]  /*2b50*/  LEA R20, P0, R0.reuse, R36.reuse, 0x1 ;  /* 0x0000002400147211 */ /* 0x0c1fe400078008ff */
[C---:B-1----:R-:W-:Y:S02]  /*2b60*/  LEA R18, P1, R3.reuse, R36, 0x1 ;  /* 0x0000002403127211 */ /* 0x042fe400078208ff */
[-C--:B------:R-:W-:Y:S02]  /*2b70*/  LEA.HI.X.SX32 R21, R0, R32.reuse, 0x1, P0 ;  /* 0x0000002000157211 */ /* 0x080fe400000f0eff */
[----:B------:R-:W-:Y:S02]  /*2b80*/  LEA.HI.X.SX32 R19, R3, R32, 0x1, P1 ;  /* 0x0000002003137211 */ /* 0x000fe400008f0eff */
[----:B------:R-:W-:Y:S01]  /*2b90*/  LEA R16, P1, R10, R36, 0x1 ;  /* 0x000000240a107211 */ /* 0x000fe200078208ff */
[----:B------:R-:W-:Y:S01]  /*2ba0*/  STL.64 [R1+0x2d0], R20 ;  /* 0x0002d01401007387 */ /* 0x000fe20000100a00 */
[----:B------:R-:W-:-:S02]  /*2bb0*/  LEA R0, R38, R13, 0x1 ;  /* 0x0000000d26007211 */ /* 0x000fc400078e08ff */
[----:B------:R-:W-:Y:S01]  /*2bc0*/  LEA.HI.X.SX32 R17, R10, R32, 0x1, P1 ;  /* 0x000000200a117211 */ /* 0x000fe200008f0eff */
[----:B------:R0:W-:Y:S01]  /*2bd0*/  STL.64 [R1+0x2c8], R18 ;  /* 0x0002c81201007387 */ /* 0x0001e20000100a00 */
[----:B------:R-:W-:-:S03]  /*2be0*/  LEA R3, R38, R0, 0x1 ;  /* 0x0000000026037211 */ /* 0x000fc600078e08ff */
[----:B------:R1:W-:Y:S01]  /*2bf0*/  STL.64 [R1+0x2c0], R14 ;  /* 0x0002c00e01007387 */ /* 0x0003e20000100a00 */
[C---:B------:R-:W-:Y:S02]  /*2c00*/  LEA R8, R38.reuse, R3, 0x1 ;  /* 0x0000000326087211 */ /* 0x040fe400078e08ff */
[-C--:B0-----:R-:W-:Y:S02]  /*2c10*/  LEA R18, P0, R9, R36.reuse, 0x1 ;  /* 0x0000002409127211 */ /* 0x081fe400078008ff */
[----:B-1----:R-:W-:Y:S02]  /*2c20*/  LEA R14, P2, R11, R36, 0x1 ;  /* 0x000000240b0e7211 */ /* 0x002fe400078408ff */
[-C--:B------:R-:W-:Y:S02]  /*2c30*/  LEA.HI.X.SX32 R19, R9, R32.reuse, 0x1, P0 ;  /* 0x0000002009137211 */ /* 0x080fe400000f0eff */
[----:B------:R-:W-:Y:S02]  /*2c40*/  LEA.HI.X.SX32 R15, R11, R32, 0x1, P2 ;  /* 0x000000200b0f7211 */ /* 0x000fe400010f0eff */
[----:B------:R-:W-:Y:S01]  /*2c50*/  LEA R9, R38, R8, 0x1 ;  /* 0x0000000826097211 */ /* 0x000fe200078e08ff */
[----:B------:R0:W-:Y:S04]  /*2c60*/  STL.64 [R1+0x2b8], R18 ;  /* 0x0002b81201007387 */ /* 0x0001e80000100a00 */
[----:B------:R1:W-:Y:S04]  /*2c70*/  STL.64 [R1+0x2b0], R16 ;  /* 0x0002b01001007387 */ /* 0x0003e80000100a00 */
[----:B------:R2:W-:Y:S01]  /*2c80*/  STL.64 [R1+0x2a8], R14 ;  /* 0x0002a80e01007387 */ /* 0x0005e20000100a00 */
[----:B0-----:R-:W-:-:S02]  /*2c90*/  LEA R18, P0, R12, R36, 0x1 ;  /* 0x000000240c127211 */ /* 0x001fc400078008ff */
[C---:B-1----:R-:W-:Y:S02]  /*2ca0*/  LEA R16, P1, R13.reuse, R36, 0x1 ;  /* 0x000000240d107211 */ /* 0x042fe400078208ff */
[----:B------:R-:W-:Y:S02]  /*2cb0*/  LEA.HI.X.SX32 R19, R12, R32, 0x1, P0 ;  /* 0x000000200c137211 */ /* 0x000fe400000f0eff */
[C---:B--2---:R-:W-:Y:S02]  /*2cc0*/  LEA R14, P2, R0.reuse, R36, 0x1 ;  /* 0x00000024000e7211 */ /* 0x044fe400078408ff */
[-C--:B------:R-:W-:Y:S01]  /*2cd0*/  LEA.HI.X.SX32 R17, R13, R32.reuse, 0x1, P1 ;  /* 0x000000200d117211 */ /* 0x080fe200008f0eff */
[----:B------:R-:W-:Y:S01]  /*2ce0*/  STL.64 [R1+0x2a0], R18 ;  /* 0x0002a01201007387 */ /* 0x000fe20000100a00 */
[----:B------:R-:W-:Y:S02]  /*2cf0*/  LEA.HI.X.SX32 R15, R0, R32, 0x1, P2 ;  /* 0x00000020000f7211 */ /* 0x000fe400010f0eff */
[----:B------:R-:W-:Y:S01]  /*2d00*/  LEA R0, R38, R9, 0x1 ;  /* 0x0000000926007211 */ /* 0x000fe200078e08ff */
[----:B------:R0:W-:Y:S01]  /*2d10*/  STL.64 [R1+0x298], R16 ;  /* 0x0002981001007387 */ /* 0x0001e20000100a00 */
[----:B------:R-:W-:-:S02]  /*2d20*/  LEA R12, P2, R9, R36, 0x1 ;  /* 0x00000024090c7211 */ /* 0x000fc400078408ff */
[C---:B------:R-:W-:Y:S01]  /*2d30*/  LEA R10, P3, R0.reuse, R36, 0x1 ;  /* 0x00000024000a7211 */ /* 0x040fe200078608ff */
[----:B------:R1:W-:Y:S01]  /*2d40*/  STL.64 [R1+0x290], R14 ;  /* 0x0002900e01007387 */ /* 0x0003e20000100a00 */
[-C--:B------:R-:W-:Y:S02]  /*2d50*/  LEA.HI.X.SX32 R13, R9, R32.reuse, 0x1, P2 ;  /* 0x00000020090d7211 */ /* 0x080fe400010f0eff */
[----:B------:R-:W-:Y:S02]  /*2d60*/  LEA.HI.X.SX32 R11, R0, R32, 0x1, P3 ;  /* 0x00000020000b7211 */ /* 0x000fe400018f0eff */
[----:B------:R-:W-:Y:S02]  /*2d70*/  MOV R0, 0xff800000 ;  /* 0xff80000000007802 */ /* 0x000fe40000000f00 */
[----:B------:R-:W-:Y:S02]  /*2d80*/  MOV R9, 0x3f800000 ;  /* 0x3f80000000097802 */ /* 0x000fe40000000f00 */
[----:B0-----:R-:W-:-:S02]  /*2d90*/  LEA R16, P0, R3, R36, 0x1 ;  /* 0x0000002403107211 */ /* 0x001fc400078008ff */
[C---:B-1----:R-:W-:Y:S02]  /*2da0*/  LEA R14, P1, R8.reuse, R36, 0x1 ;  /* 0x00000024080e7211 */ /* 0x042fe400078208ff */
[-C--:B------:R-:W-:Y:S02]  /*2db0*/  LEA.HI.X.SX32 R17, R3, R32.reuse, 0x1, P0 ;  /* 0x0000002003117211 */ /* 0x080fe400000f0eff */
[----:B------:R-:W-:Y:S02]  /*2dc0*/  LEA.HI.X.SX32 R15, R8, R32, 0x1, P1 ;  /* 0x00000020080f7211 */ /* 0x000fe400008f0eff */
[----:B------:R-:W-:Y:S01]  /*2dd0*/  MOV R8, c[0x0][0x1b8] ;  /* 0x00006e0000087a02 */ /* 0x000fe20000000f00 */
[----:B------:R-:W-:Y:S01]  /*2de0*/  STL.64 [R1+0x288], R16 ;  /* 0x0002881001007387 */ /* 0x000fe20000100a00 */
[----:B------:R-:W-:Y:S01]  /*2df0*/  MOV R3, RZ ;  /* 0x000000ff00037202 */ /* 0x000fe20000000f00 */
[----:B------:R-:W-:Y:S01]  /*2e00*/  CS2R R32, SRZ ;  /* 0x0000000000207805 */ /* 0x000fe2000001ff00 */
[CC--:B------:R-:W-:Y:S01]  /*2e10*/  LEA R49, R8.reuse, R8.reuse, 0x5 ;  /* 0x0000000808317211 */ /* 0x0c0fe200078e28ff */
[----:B------:R-:W-:Y:S01]  /*2e20*/  STL.64 [R1+0x280], R14 ;  /* 0x0002800e01007387 */ /* 0x000fe20000100a00 */
[C---:B------:R-:W-:Y:S01]  /*2e30*/  IMAD R64, R8.reuse, 0x42, RZ ;  /* 0x0000004208407824 */ /* 0x040fe200078e02ff */
[C---:B------:R-:W-:Y:S01]  /*2e40*/  LEA R48, R8.reuse, R8, 0x4 ;  /* 0x0000000808307211 */ /* 0x040fe200078e20ff */
[C---:B------:R-:W-:Y:S01]  /*2e50*/  IMAD R46, R8.reuse, 0x22, RZ ;  /* 0x00000022082e7824 */ /* 0x040fe200078e02ff */
[----:B------:R-:W-:Y:S01]  /*2e60*/  STL.64 [R1+0x278], R12 ;  /* 0x0002780c01007387 */ /* 0x000fe20000100a00 */
[----:B------:R-:W-:Y:S01]  /*2e70*/  IMAD R62, R8, 0x44, RZ ;  /* 0x00000044083e7824 */ /* 0x000fe200078e02ff */
[-C--:B------:R-:W-:Y:S01]  /*2e80*/  IADD3 R112, P3, R64, R6.reuse, RZ ;  /* 0x0000000640707210 */ /* 0x080fe20007f7e0ff */
[----:B------:R-:W-:Y:S01]  /*2e90*/  IMAD R60, R8, 0x46, RZ ;  /* 0x00000046083c7824 */ /* 0x000fe200078e02ff */
[----:B------:R0:W-:Y:S01]  /*2ea0*/  STL.64 [R1+0x270], R10 ;  /* 0x0002700a01007387 */ /* 0x0001e20000100a00 */
[-C--:B------:R-:W-:Y:S01]  /*2eb0*/  IADD3 R108, P6, R46, R6.reuse, RZ ;  /* 0x000000062e6c7210 */ /* 0x080fe20007fde0ff */
[----:B------:R-:W-:Y:S01]  /*2ec0*/  IMAD R40, R8, 0x12, RZ ;  /* 0x0000001208287824 */ /* 0x000fe200078e02ff */
[-C--:B------:R-:W-:Y:S01]  /*2ed0*/  LEA.HI.X.SX32 R113, R49, R7.reuse, 0x1, P3 ;  /* 0x0000000731717211 */ /* 0x080fe200018f0eff */
[----:B------:R-:W-:Y:S01]  /*2ee0*/  STL [R1+0x54], R0 ;  /* 0x0000540001007387 */ /* 0x000fe20000100800 */
[-C--:B------:R-:W-:Y:S01]  /*2ef0*/  LEA.HI.X.SX32 R109, R48, R7.reuse, 0x1, P6 ;  /* 0x00000007306d7211 */ /* 0x080fe200030f0eff */
[----:B------:R-:W-:Y:S01]  /*2f00*/  IMAD R37, R8, 0x24, RZ ;  /* 0x0000002408257824 */ /* 0x000fe200078e02ff */
[-C--:B------:R-:W-:Y:S01]  /*2f10*/  IADD3 R118, P0, R62, R6.reuse, RZ ;  /* 0x000000063e767210 */ /* 0x080fe20007f1e0ff */
[----:B------:R-:W-:Y:S01]  /*2f20*/  STL [R1+0x74], R9 ;  /* 0x0000740901007387 */ /* 0x000fe20000100800 */
[----:B------:R-:W-:Y:S01]  /*2f30*/  IMAD R43, R8, 0x23, RZ ;  /* 0x00000023082b7824 */ /* 0x000fe200078e02ff */
[----:B------:R-:W-:Y:S01]  /*2f40*/  IADD3 R110, P1, R60, R6, RZ ;  /* 0x000000063c6e7210 */ /* 0x000fe20007f3e0ff */
[C---:B------:R-:W-:Y:S01]  /*2f50*/  IMAD R58, R8.reuse, 0x48, RZ ;  /* 0x00000048083a7824 */ /* 0x040fe200078e02ff */
[----:B0-----:R-:W-:Y:S01]  /*2f60*/  MOV R11, 0x3f800000 ;  /* 0x3f800000000b7802 */ /* 0x001fe20000000f00 */
[----:B------:R-:W-:Y:S01]  /*2f70*/  STL [R1+0x64], RZ ;  /* 0x000064ff01007387 */ /* 0x000fe20000100800 */
[----:B------:R-:W-:Y:S01]  /*2f80*/  MOV R10, 0x3f800000 ;  /* 0x3f800000000a7802 */ /* 0x000fe20000000f00 */
[C---:B------:R-:W-:Y:S01]  /*2f90*/  IMAD R29, R8.reuse, 0x26, RZ ;  /* 0x00000026081d7824 */ /* 0x040fe200078e02ff */
[----:B------:R-:W-:Y:S01]  /*2fa0*/  LEA R41, R8, R8, 0x3 ;  /* 0x0000000808297211 */ /* 0x000fe200078e18ff */
[----:B------:R0:W-:Y:S01]  /*2fb0*/  STL [R1+0x70], R11 ;  /* 0x0000700b01007387 */ /* 0x0001e20000100800 */
[-C--:B------:R-:W-:Y:S01]  /*2fc0*/  LEA.HI.X.SX32 R119, R46, R7.reuse, 0x1, P0 ;  /* 0x000000072e777211 */ /* 0x080fe200000f0eff */
[C---:B------:R-:W-:Y:S01]  /*2fd0*/  IMAD R56, R8.reuse, 0x4a, RZ ;  /* 0x0000004a08387824 */ /* 0x040fe200078e02ff */
[-C--:B------:R-:W-:Y:S01]  /*2fe0*/  IADD3 R48, P0, R37, R6.reuse, RZ ;  /* 0x0000000625307210 */ /* 0x080fe20007f1e0ff */
[----:B------:R1:W-:Y:S01]  /*2ff0*/  STL [R1+0x6c], R10 ;  /* 0x00006c0a01007387 */ /* 0x0003e20000100800 */
[-C--:B------:R-:W-:Y:S01]  /*3000*/  LEA.HI.X.SX32 R111, R43, R7.reuse, 0x1, P1 ;  /* 0x000000072b6f7211 */ /* 0x080fe200008f0eff */
[----:B------:R-:W-:Y:S01]  /*3010*/  IMAD R52, R8, 0x4c, RZ ;  /* 0x0000004c08347824 */ /* 0x000fe200078e02ff */
[-C--:B------:R-:W-:Y:S01]  /*3020*/  LEA.HI.X.SX32 R49, R40, R7.reuse, 0x1, P0 ;  /* 0x0000000728317211 */ /* 0x080fe200000f0eff */
[----:B------:R2:W-:Y:S01]  /*3030*/  STL [R1+0x68], R9 ;  /* 0x0000680901007387 */ /* 0x0005e20000100800 */
[C---:B------:R-:W-:Y:S01]  /*3040*/  IMAD R47, R8.reuse, 0x13, RZ ;  /* 0x00000013082f7824 */ /* 0x040fe200078e02ff */
[----:B0-----:R-:W-:Y:S01]  /*3050*/  MOV R11, 0xff800000 ;  /* 0xff800000000b7802 */ /* 0x001fe20000000f00 */
[----:B------:R-:W-:Y:S01]  /*3060*/  IMAD R50, R8, 0x4e, RZ ;  /* 0x0000004e08327824 */ /* 0x000fe200078e02ff */
[-C--:B------:R-:W-:Y:S01]  /*3070*/  IADD3 R106, P5, R58, R6.reuse, RZ ;  /* 0x000000063a6a7210 */ /* 0x080fe20007fbe0ff */
[C---:B------:R-:W-:Y:S01]  /*3080*/  IMAD R44, R8.reuse, 0x50, RZ ;  /* 0x00000050082c7824 */ /* 0x040fe200078e02ff */
[----:B-1----:R-:W-:Y:S01]  /*3090*/  MOV R10, 0xff800000 ;  /* 0xff800000000a7802 */ /* 0x002fe20000000f00 */
[----:B------:R-:W-:Y:S01]  /*30a0*/  STL [R1+0x58], R11 ;  /* 0x0000580b01007387 */ /* 0x000fe20000100800 */
[----:B------:R-:W-:Y:S01]  /*30b0*/  IMAD R45, R8, 0x25, RZ ;  /* 0x00000025082d7824 */ /* 0x000fe200078e02ff */
[-C--:B------:R-:W-:Y:S01]  /*30c0*/  IADD3 R116, P4, R56, R6.reuse, RZ ;  /* 0x0000000638747210 */ /* 0x080fe20007f9e0ff */
[C---:B------:R-:W-:Y:S01]  /*30d0*/  IMAD R23, R8.reuse, 0xa, RZ ;  /* 0x0000000a08177824 */ /* 0x040fe200078e02ff */
[----:B--2---:R-:W-:Y:S01]  /*30e0*/  MOV R9, 0xff800000 ;  /* 0xff80000000097802 */ /* 0x004fe20000000f00 */
[----:B------:R-:W-:Y:S01]  /*30f0*/  STL [R1+0x5c], R10 ;  /* 0x00005c0a01007387 */ /* 0x000fe20000100800 */
[----:B------:R-:W-:Y:S01]  /*3100*/  IMAD R21, R8, 0x14, RZ ;  /* 0x0000001408157824 */ /* 0x000fe200078e02ff */
[----:B------:R-:W-:Y:S01]  /*3110*/  IADD3 R114, P2, R52, R6, RZ ;  /* 0x0000000634727210 */ /* 0x000fe20007f5e0ff */
[C---:B------:R-:W-:Y:S01]  /*3120*/  IMAD R51, R8.reuse, 0x27, RZ ;  /* 0x0000002708337824 */ /* 0x040fe200078e02ff */
[----:B------:R-:W-:Y:S01]  /*3130*/  STL [R1+0x20], RZ ;  /* 0x000020ff01007387 */ /* 0x000fe20000100800 */
[-C--:B------:R-:W-:Y:S01]  /*3140*/  LEA.HI.X.SX32 R107, R37, R7.reuse, 0x1, P5 ;  /* 0x00000007256b7211 */ /* 0x080fe200028f0eff */
[C---:B------:R-:W-:Y:S01]  /*3150*/  IMAD R38, R8.reuse, 0x54, RZ ;  /* 0x0000005408267824 */ /* 0x040fe200078e02ff */
[CC--:B------:R-:W-:Y:S01]  /*3160*/  LEA R54, R8.reuse, R8.reuse, 0x2 ;  /* 0x0000000808367211 */ /* 0x0c0fe200078e10ff */
[----:B------:R0:W-:Y:S01]  /*3170*/  STL [R1+0x60], R9 ;  /* 0x0000600901007387 */ /* 0x0001e20000100800 */
[-C--:B------:R-:W-:Y:S01]  /*3180*/  LEA.HI.X.SX32 R117, R45, R7.reuse, 0x1, P4 ;  /* 0x000000072d757211 */ /* 0x080fe200020f0eff */
[C---:B------:R-:W-:Y:S01]  /*3190*/  IMAD R19, R8.reuse, 0x28, RZ ;  /* 0x0000002808137824 */ /* 0x040fe200078e02ff */
[----:B------:R-:W-:Y:S01]  /*31a0*/  LEA.HI.X.SX32 R115, R29, R7, 0x1, P2 ;  /* 0x000000071d737211 */ /* 0x000fe200010f0eff */
[----:B------:R-:W-:Y:S01]  /*31b0*/  STL [R1+0x24], RZ ;  /* 0x000024ff01007387 */ /* 0x000fe20000100800 */
[C---:B------:R-:W-:Y:S01]  /*31c0*/  IMAD R42, R8.reuse, 0x52, RZ ;  /* 0x00000052082a7824 */ /* 0x040fe200078e02ff */
[CC--:B------:R-:W-:Y:S01]  /*31d0*/  LEA R74, R8.reuse, R8.reuse, 0x1 ;  /* 0x00000008084a7211 */ /* 0x0c0fe200078e08ff */
[C---:B------:R-:W-:Y:S01]  /*31e0*/  IMAD R39, R8.reuse, 0x56, RZ ;  /* 0x0000005608277824 */ /* 0x040fe200078e02ff */
[----:B------:R-:W-:Y:S01]  /*31f0*/  STL [R1+0x28], RZ ;  /* 0x000028ff01007387 */ /* 0x000fe20000100800 */
[C---:B------:R-:W-:Y:S01]  /*3200*/  IMAD R13, R8.reuse, 0x2a, RZ ;  /* 0x0000002a080d7824 */ /* 0x040fe200078e02ff */
[CC--:B------:R-:W-:Y:S01]  /*3210*/  LEA R91, R8.reuse, -R8.reuse, 0x3 ;  /* 0x80000008085b7211 */ /* 0x0c0fe200078e18ff */
[C---:B------:R-:W-:Y:S01]  /*3220*/  IMAD R63, R8.reuse, 0x15, RZ ;  /* 0x00000015083f7824 */ /* 0x040fe200078e02ff */
[----:B------:R-:W-:Y:S01]  /*3230*/  STL [R1+0x2c], RZ ;  /* 0x00002cff01007387 */ /* 0x000fe20000100800 */
[C---:B0-----:R-:W-:Y:S01]  /*3240*/  IMAD R9, R8.reuse, 0x16, RZ ;  /* 0x0000001608097824 */ /* 0x041fe200078e02ff */
[CC--:B------:R-:W-:Y:S01]  /*3250*/  LEA R98, R8.reuse, -R8.reuse, 0x4 ;  /* 0x8000000808627211 */ /* 0x0c0fe200078e20ff */
[C---:B------:R-:W-:Y:S01]  /*3260*/  IMAD R61, R8.reuse, 0x29, RZ ;  /* 0x00000029083d7824 */ /* 0x040fe200078e02ff */
[----:B------:R-:W-:Y:S01]  /*3270*/  STL [R1+0x10], RZ ;  /* 0x000010ff01007387 */ /* 0x000fe20000100800 */
[C---:B------:R-:W-:Y:S01]  /*3280*/  IMAD R10, R8.reuse, 0x2c, RZ ;  /* 0x0000002c080a7824 */ /* 0x040fe200078e02ff */
[CC--:B------:R-:W-:Y:S01]  /*3290*/  LEA R100, R8.reuse, -R8.reuse, 0x5 ;  /* 0x8000000808647211 */ /* 0x0c0fe200078e28ff */
[C---:B------:R-:W-:Y:S01]  /*32a0*/  IMAD R66, R8.reuse, 0x2b, RZ ;  /* 0x0000002b08427824 */ /* 0x040fe200078e02ff */
[----:B------:R-:W-:Y:S01]  /*32b0*/  STL [R1+0x14], RZ ;  /* 0x000014ff01007387 */ /* 0x000fe20000100800 */
[C---:B------:R-:W-:Y:S01]  /*32c0*/  IMAD R68, R8.reuse, 0xb, RZ ;  /* 0x0000000b08447824 */ /* 0x040fe200078e02ff */
[C---:B------:R-:W-:Y:S01]  /*32d0*/  SHF.L.U32 R36, R8.reuse, 0x1, RZ ;  /* 0x0000000108247819 */ /* 0x040fe200000006ff */
        /* <DEDUP_REMOVED lines=9> */
[----:B------:R-:W-:Y:S01]  /*3370*/  STL [R1], RZ ;  /* 0x000000ff01007387 */ /* 0x000fe20000100800 */
        /* <DEDUP_REMOVED lines=9> */
[C---:B------:R-:W-:Y:S01]  /*3410*/  LEA R101, R8.reuse, -R8, 0x6 ;  /* 0x8000000808657211 */ /* 0x040fe200078e30ff */
[C---:B------:R-:W-:Y:S01]  /*3420*/  IMAD R15, R8.reuse, 0x18, RZ ;  /* 0x00000018080f7824 */ /* 0x040fe200078e02ff */
[----:B------:R-:W-:Y:S01]  /*3430*/  STL [R1+0xc], RZ ;  /* 0x00000cff01007387 */ /* 0x000fe20000100800 */
[C---:B------:R-:W-:Y:S01]  /*3440*/  IMAD R16, R8.reuse, 0x30, RZ ;  /* 0x0000003008107824 */ /* 0x040fe200078e02ff */
[----:B------:R-:W-:Y:S01]  /*3450*/  MOV R0, RZ ;  /* 0x000000ff00007202 */ /* 0x000fe20000000f00 */
[C---:B------:R-:W-:Y:S01]  /*3460*/  IMAD R65, R8.reuse, 0x60, RZ ;  /* 0x0000006008417824 */ /* 0x040fe200078e02ff */
[----:B------:R-:W-:Y:S01]  /*3470*/  STL [R1+0x30], RZ ;  /* 0x000030ff01007387 */ /* 0x000fe20000100800 */
[----:B------:R-:W-:-:S02]  /*3480*/  IMAD R67, R8, 0x62, RZ ;  /* 0x0000006208437824 */ /* 0x000fc400078e02ff */
[C---:B------:R-:W-:Y:S01]  /*3490*/  IMAD R17, R8.reuse, 0x32, RZ ;  /* 0x0000003208117824 */ /* 0x040fe200078e02ff */
[----:B------:R-:W-:Y:S01]  /*34a0*/  STL [R1+0x34], RZ ;  /* 0x000034ff01007387 */ /* 0x000fe20000100800 */
[C---:B------:R-:W-:Y:S02]  /*34b0*/  IMAD R79, R8.reuse, 0x31, RZ ;  /* 0x00000031084f7824 */ /* 0x040fe400078e02ff */
[C---:B------:R-:W-:Y:S01]  /*34c0*/  IMAD R80, R8.reuse, 0x19, RZ ;  /* 0x0000001908507824 */ /* 0x040fe200078e02ff */
[----:B------:R-:W-:Y:S01]  /*34d0*/  STL [R1+0x38], RZ ;  /* 0x000038ff01007387 */ /* 0x000fe20000100800 */
[C---:B------:R-:W-:Y:S02]  /*34e0*/  IMAD R69, R8.reuse, 0x64, RZ ;  /* 0x0000006408457824 */ /* 0x040fe400078e02ff */
[C---:B------:R-:W-:Y:S01]  /*34f0*/  IMAD R18, R8.reuse, 0x1a, RZ ;  /* 0x0000001a08127824 */ /* 0x040fe200078e02ff */
[----:B------:R-:W-:Y:S01]  /*3500*/  STL [R1+0x3c], RZ ;  /* 0x00003cff01007387 */ /* 0x000fe20000100800 */
[----:B------:R-:W-:-:S02]  /*3510*/  IMAD R20, R8, 0x34, RZ ;  /* 0x0000003408147824 */ /* 0x000fc400078e02ff */
[C---:B------:R-:W-:Y:S01]  /*3520*/  IMAD R70, R8.reuse, 0x66, RZ ;  /* 0x0000006608467824 */ /* 0x040fe200078e02ff */
[----:B------:R0:W-:Y:S01]  /*3530*/  STL.64 [R1+0x168], R112 ;  /* 0x0001687001007387 */ /* 0x0001e20000100a00 */
[C---:B------:R-:W-:Y:S02]  /*3540*/  IMAD R75, R8.reuse, 0x68, RZ ;  /* 0x00000068084b7824 */ /* 0x040fe400078e02ff */
[C---:B------:R-:W-:Y:S01]  /*3550*/  IMAD R84, R8.reuse, 0xd, RZ ;  /* 0x0000000d08547824 */ /* 0x040fe200078e02ff */
[----:B------:R1:W-:Y:S01]  /*3560*/  STL.64 [R1+0x1e8], R108 ;  /* 0x0001e86c01007387 */ /* 0x0003e20000100a00 */
[C---:B------:R-:W-:Y:S02]  /*3570*/  IMAD R76, R8.reuse, 0x6a, RZ ;  /* 0x0000006a084c7824 */ /* 0x040fe400078e02ff */
[C---:B------:R-:W-:Y:S01]  /*3580*/  IMAD R82, R8.reuse, 0x33, RZ ;  /* 0x0000003308527824 */ /* 0x040fe200078e02ff */
[----:B------:R2:W-:Y:S01]  /*3590*/  STL.64 [R1+0x158], R110 ;  /* 0x0001586e01007387 */ /* 0x0005e20000100a00 */
[----:B------:R-:W-:-:S02]  /*35a0*/  IMAD R22, R8, 0x36, RZ ;  /* 0x0000003608167824 */ /* 0x000fc400078e02ff */
[----:B------:R-:W-:Y:S01]  /*35b0*/  IMAD R87, R8, 0x35, RZ ;  /* 0x0000003508577824 */ /* 0x000fe200078e02ff */
[----:B------:R-:W-:Y:S01]  /*35c0*/  STL.64 [R1+0x160], R118 ;  /* 0x0001607601007387 */ /* 0x000fe20000100a00 */
[-C--:B0-----:R-:W-:Y:S01]  /*35d0*/  IADD3 R112, P3, R50, R6.reuse, RZ ;  /* 0x0000000632707210 */ /* 0x081fe20007f7e0ff */
[----:B------:R-:W-:Y:S01]  /*35e0*/  IMAD R88, R8, 0x1b, RZ ;  /* 0x0000001b08587824 */ /* 0x000fe200078e02ff */
[-C--:B-1----:R-:W-:Y:S01]  /*35f0*/  IADD3 R108, P6, R40, R6.reuse, RZ ;  /* 0x00000006286c7210 */ /* 0x082fe20007fde0ff */
[C---:B------:R-:W-:Y:S01]  /*3600*/  IMAD R77, R8.reuse, 0x6c, RZ ;  /* 0x0000006c084d7824 */ /* 0x040fe200078e02ff */
[-C--:B------:R-:W-:Y:S01]  /*3610*/  IADD3 R40, P2, R21, R6.reuse, RZ ;  /* 0x0000000615287210 */ /* 0x080fe20007f5e0ff */
[C---:B------:R-:W-:Y:S01]  /*3620*/  IMAD R78, R8.reuse, 0x6e, RZ ;  /* 0x0000006e084e7824 */ /* 0x040fe200078e02ff */
[-C--:B------:R-:W-:Y:S01]  /*3630*/  LEA.HI.X.SX32 R109, R41, R7.reuse, 0x1, P6 ;  /* 0x00000007296d7211 */ /* 0x080fe200030f0eff */
[----:B------:R-:W-:Y:S01]  /*3640*/  IMAD R24, R8, 0xe, RZ ;  /* 0x0000000e08187824 */ /* 0x000fe200078e02ff */
[-C--:B--2---:R-:W-:Y:S01]  /*3650*/  IADD3 R110, P1, R44, R6.reuse, RZ ;  /* 0x000000062c6e7210 */ /* 0x084fe20007f3e0ff */
[C---:B------:R-:W-:Y:S01]  /*3660*/  IMAD R89, R8.reuse, 0x37, RZ ;  /* 0x0000003708597824 */ /* 0x040fe200078e02ff */
[-C--:B------:R-:W-:Y:S01]  /*3670*/  LEA.HI.X.SX32 R113, R51, R7.reuse, 0x1, P3 ;  /* 0x0000000733717211 */ /* 0x080fe200018f0eff */
[----:B------:R0:W-:Y:S01]  /*3680*/  STL.64 [R1+0x228], R108 ;  /* 0x0002286c01007387 */ /* 0x0001e20000100a00 */
[-C--:B------:R-:W-:Y:S01]  /*3690*/  LEA.HI.X.SX32 R41, R23, R7.reuse, 0x1, P2 ;  /* 0x0000000717297211 */ /* 0x080fe200010f0eff */
[C---:B------:R-:W-:Y:S01]  /*36a0*/  IMAD R25, R8.reuse, 0x1c, RZ ;  /* 0x0000001c08197824 */ /* 0x040fe200078e02ff */
[----:B------:R-:W-:Y:S01]  /*36b0*/  LEA.HI.X.SX32 R111, R19, R7, 0x1, P1 ;  /* 0x00000007136f7211 */ /* 0x000fe200008f0eff */
[----:B------:R1:W-:Y:S01]  /*36c0*/  STL.64 [R1+0x1e0], R48 ;  /* 0x0001e03001007387 */ /* 0x0003e20000100a00 */
[----:B------:R-:W-:Y:S01]  /*36d0*/  IADD3 R46, P2, R55, R6, RZ ;  /* 0x00000006372e7210 */ /* 0x000fe20007f5e0ff */
[----:B------:R-:W-:-:S02]  /*36e0*/  IMAD R26, R8, 0x38, RZ ;  /* 0x00000038081a7824 */ /* 0x000fc400078e02ff */
[----:B------:R2:W-:Y:S01]  /*36f0*/  STL.64 [R1+0x150], R106 ;  /* 0x0001506a01007387 */ /* 0x0005e20000100a00 */
[C---:B------:R-:W-:Y:S02]  /*3700*/  IMAD R81, R8.reuse, 0x70, RZ ;  /* 0x0000007008517824 */ /* 0x040fe400078e02ff */
[----:B------:R-:W-:Y:S01]  /*3710*/  IMAD R83, R8, 0x72, RZ ;  /* 0x0000007208537824 */ /* 0x000fe200078e02ff */
[----:B------:R-:W-:Y:S01]  /*3720*/  STL.64 [R1+0x148], R116 ;  /* 0x0001487401007387 */ /* 0x000fe20000100a00 */
[-C--:B0-----:R-:W-:Y:S01]  /*3730*/  IADD3 R108, P6, R42, R6.reuse, RZ ;  /* 0x000000062a6c7210 */ /* 0x081fe20007fde0ff */
[C---:B------:R-:W-:Y:S01]  /*3740*/  IMAD R27, R8.reuse, 0x3a, RZ ;  /* 0x0000003a081b7824 */ /* 0x040fe200078e02ff */
[-C--:B------:R-:W-:Y:S01]  /*3750*/  IADD3 R42, P4, R39, R6.reuse, RZ ;  /* 0x00000006272a7210 */ /* 0x080fe20007f9e0ff */
[C---:B------:R-:W-:Y:S01]  /*3760*/  IMAD R95, R8.reuse, 0x39, RZ ;  /* 0x00000039085f7824 */ /* 0x040fe200078e02ff */
[-C--:B-1----:R-:W-:Y:S01]  /*3770*/  IADD3 R48, P0, R29, R6.reuse, RZ ;  /* 0x000000061d307210 */ /* 0x082fe20007f1e0ff */
[C---:B------:R-:W-:Y:S01]  /*3780*/  IMAD R86, R8.reuse, 0x76, RZ ;  /* 0x0000007608567824 */ /* 0x040fe200078e02ff */
[-C--:B------:R-:W-:Y:S01]  /*3790*/  LEA.HI.X.SX32 R109, R61, R7.reuse, 0x1, P6 ;  /* 0x000000073d6d7211 */ /* 0x080fe200030f0eff */
[C---:B------:R-:W-:Y:S01]  /*37a0*/  IMAD R96, R8.reuse, 0x1d, RZ ;  /* 0x0000001d08607824 */ /* 0x040fe200078e02ff */
[-C--:B------:R-:W-:Y:S01]  /*37b0*/  LEA.HI.X.SX32 R49, R47, R7.reuse, 0x1, P0 ;  /* 0x000000072f317211 */ /* 0x080fe200000f0eff */
[C---:B------:R-:W-:Y:S01]  /*37c0*/  IMAD R85, R8.reuse, 0x74, RZ ;  /* 0x0000007408557824 */ /* 0x040fe200078e02ff */
[-C--:B------:R-:W-:Y:S01]  /*37d0*/  IADD3 R44, P0, R23, R6.reuse, RZ ;  /* 0x00000006172c7210 */ /* 0x080fe20007f1e0ff */
[----:B------:R-:W-:Y:S01]  /*37e0*/  IMAD R97, R8, 0x3b, RZ ;  /* 0x0000003b08617824 */ /* 0x000fe200078e02ff */
[-C--:B--2---:R-:W-:Y:S01]  /*37f0*/  IADD3 R106, P5, R38, R6.reuse, RZ ;  /* 0x00000006266a7210 */ /* 0x084fe20007fbe0ff */
[----:B------:R0:W-:Y:S01]  /*3800*/  STL.64 [R1+0x1d8], R48 ;  /* 0x0001d83001007387 */ /* 0x0001e20000100a00 */
[-C--:B------:R-:W-:Y:S01]  /*3810*/  LEA.HI.X.SX32 R45, R54, R7.reuse, 0x1, P0 ;  /* 0x00000007362d7211 */ /* 0x080fe200000f0eff */
[C---:B------:R-:W-:Y:S01]  /*3820*/  IMAD R28, R8.reuse, 0x1e, RZ ;  /* 0x0000001e081c7824 */ /* 0x040fe200078e02ff */
[-C--:B------:R-:W-:Y:S01]  /*3830*/  IADD3 R38, P3, R19, R6.reuse, RZ ;  /* 0x0000000613267210 */ /* 0x080fe20007f7e0ff */
[----:B------:R-:W-:Y:S01]  /*3840*/  STL.64 [R1+0x140], R114 ;  /* 0x0001407201007387 */ /* 0x000fe20000100a00 */
[-C--:B------:R-:W-:Y:S01]  /*3850*/  LEA.HI.X.SX32 R107, R13, R7.reuse, 0x1, P5 ;  /* 0x000000070d6b7211 */ /* 0x080fe200028f0eff */
[----:B------:R-:W-:Y:S01]  /*3860*/  IMAD R30, R8, 0x3c, RZ ;  /* 0x0000003c081e7824 */ /* 0x000fe200078e02ff */
[-C--:B------:R-:W-:Y:S01]  /*3870*/  LEA.HI.X.SX32 R39, R21, R7.reuse, 0x1, P3 ;  /* 0x0000000715277211 */ /* 0x080fe200018f0eff */
[----:B------:R-:W-:Y:S01]  /*3880*/  STL.64 [R1+0x138], R112 ;  /* 0x0001387001007387 */ /* 0x000fe20000100a00 */
[-C--:B------:R-:W-:Y:S01]  /*3890*/  IADD3 R50, P5, R10, R6.reuse, RZ ;  /* 0x000000060a327210 */ /* 0x080fe20007fbe0ff */
[----:B------:R-:W-:Y:S01]  /*38a0*/  IMAD R90, R8, 0x78, RZ ;  /* 0x00000078085a7824 */ /* 0x000fe200078e02ff */
[-C--:B------:R-:W-:Y:S01]  /*38b0*/  LEA.HI.X.SX32 R43, R66, R7.reuse, 0x1, P4 ;  /* 0x00000007422b7211 */ /* 0x080fe200020f0eff */
[----:B------:R1:W-:Y:S01]  /*38c0*/  STL.64 [R1+0x248], R44 ;  /* 0x0002482c01007387 */ /* 0x0003e20000100a00 */
[-C--:B------:R-:W-:Y:S01]  /*38d0*/  LEA.HI.X.SX32 R51, R9, R7.reuse, 0x1, P5 ;  /* 0x0000000709337211 */ /* 0x080fe200028f0eff */
[C---:B------:R-:W-:Y:S01]  /*38e0*/  IMAD R92, R8.reuse, 0x7a, RZ ;  /* 0x0000007a085c7824 */ /* 0x040fe200078e02ff */
[----:B0-----:R-:W-:Y:S01]  /*38f0*/  IADD3 R48, P0, R53, R6, RZ ;  /* 0x0000000635307210 */ /* 0x001fe20007f1e0ff */
[----:B------:R0:W-:Y:S01]  /*3900*/  STL.64 [R1+0x220], R40 ;  /* 0x0002202801007387 */ /* 0x0001e20000100a00 */
[-C--:B------:R-:W-:Y:S01]  /*3910*/  LEA.HI.X.SX32 R47, R71, R7.reuse, 0x1, P2 ;  /* 0x00000007472f7211 */ /* 0x080fe200010f0eff */
[----:B------:R-:W-:Y:S01]  /*3920*/  IMAD R31, R8, 0x3e, RZ ;  /* 0x0000003e081f7824 */ /* 0x000fe200078e02ff */
[----:B------:R-:W-:Y:S01]  /*3930*/  LEA.HI.X.SX32 R49, R10, R7, 0x1, P0 ;  /* 0x000000070a317211 */ /* 0x000fe200000f0eff */
[----:B------:R2:W-:Y:S01]  /*3940*/  STL.64 [R1+0x1d0], R38 ;  /* 0x0001d02601007387 */ /* 0x0005e20000100a00 */
[----:B------:R-:W-:-:S02]  /*3950*/  IMAD R93, R8, 0x7c, RZ ;  /* 0x0000007c085d7824 */ /* 0x000fc400078e02ff */
[C---:B------:R-:W-:Y:S01]  /*3960*/  IMAD R99, R8.reuse, 0x3d, RZ ;  /* 0x0000003d08637824 */ /* 0x040fe200078e02ff */
[----:B------:R-:W-:Y:S01]  /*3970*/  STL.64 [R1+0x130], R110 ;  /* 0x0001306e01007387 */ /* 0x000fe20000100a00 */
[-C--:B-1----:R-:W-:Y:S01]  /*3980*/  IADD3 R44, P6, R59, R6.reuse, RZ ;  /* 0x000000063b2c7210 */ /* 0x082fe20007fde0ff */
[----:B------:R-:W-:Y:S01]  /*3990*/  IMAD R94, R8, 0x7e, RZ ;  /* 0x0000007e085e7824 */ /* 0x000fe200078e02ff */
[-C--:B0-----:R-:W-:Y:S02]  /*39a0*/  IADD3 R40, P3, R13, R6.reuse, RZ ;  /* 0x000000060d287210 */ /* 0x081fe40007f7e0ff */
[-C--:B------:R-:W-:Y:S02]  /*39b0*/  LEA.HI.X.SX32 R45, R73, R7.reuse, 0x1, P6 ;  /* 0x00000007492d7211 */ /* 0x080fe400030f0eff */
[----:B------:R-:W-:Y:S02]  /*39c0*/  LEA.HI.X.SX32 R41, R63, R7, 0x1, P3 ;  /* 0x000000073f297211 */ /* 0x000fe400018f0eff */
[----:B--2---:R-:W-:-:S03]  /*39d0*/  IADD3 R38, P1, R57, R6, RZ ;  /* 0x0000000639267210 */ /* 0x004fc60007f3e0ff */
[----:B------:R0:W-:Y:S01]  /*39e0*/  STL.64 [R1+0x1c8], R40 ;  /* 0x0001c82801007387 */ /* 0x0001e20000100a00 */
[----:B------:R-:W-:-:S03]  /*39f0*/  LEA.HI.X.SX32 R39, R11, R7, 0x1, P1 ;  /* 0x000000070b277211 */ /* 0x000fc600008f0eff */
[----:B------:R-:W-:Y:S04]  /*3a00*/  STL.64 [R1+0x128], R108 ;  /* 0x0001286c01007387 */ /* 0x000fe80000100a00 */
[----:B------:R1:W-:Y:S01]  /*3a10*/  STL.64 [R1+0x118], R42 ;  /* 0x0001182a01007387 */ /* 0x0003e20000100a00 */
[----:B0-----:R-:W-:-:S03]  /*3a20*/  IADD3 R40, P3, R9, R6, RZ ;  /* 0x0000000609287210 */ /* 0x001fc60007f7e0ff */
[----:B------:R-:W-:Y:S01]  /*3a30*/  STL.64 [R1+0x120], R106 ;  /* 0x0001206a01007387 */ /* 0x000fe20000100a00 */
[----:B------:R-:W-:Y:S02]  /*3a40*/  LOP3.LUT R9, R2, 0x20, RZ, 0x3c, !PT ;  /* 0x0000002002097812 */ /* 0x000fe400078e3cff */
[-C--:B------:R-:W-:Y:S02]  /*3a50*/  LEA.HI.X.SX32 R41, R68, R7.reuse, 0x1, P3 ;  /* 0x0000000744297211 */ /* 0x080fe400018f0eff */
[----:B------:R-:W-:Y:S02]  /*3a60*/  LOP3.LUT R9, R4, 0x40, RZ, 0x3c, !PT ;  /* 0x0000004004097812 */ /* 0x000fe400078e3cff */
[-C--:B-1----:R-:W-:Y:S01]  /*3a70*/  IADD3 R42, P4, R65, R6.reuse, RZ ;  /* 0x00000006412a7210 */ /* 0x082fe20007f9e0ff */
[----:B------:R0:W-:Y:S03]  /*3a80*/  STL.64 [R1+0x218], R40 ;  /* 0x0002182801007387 */ /* 0x0001e60000100a00 */
[----:B------:R-:W-:Y:S01]  /*3a90*/  LEA.HI.X.SX32 R43, R16, R7, 0x1, P4 ;  /* 0x00000007102b7211 */ /* 0x000fe200020f0eff */
[----:B------:R1:W-:Y:S04]  /*3aa0*/  STL.64 [R1+0x1c0], R50 ;  /* 0x0001c03201007387 */ /* 0x0003e80000100a00 */
[----:B------:R2:W-:Y:S04]  /*3ab0*/  STL.64 [R1+0x110], R48 ;  /* 0x0001103001007387 */ /* 0x0005e80000100a00 */
[----:B------:R3:W-:Y:S01]  /*3ac0*/  STL.64 [R1+0x108], R46 ;  /* 0x0001082e01007387 */ /* 0x0007e20000100a00 */
[----:B0-----:R-:W-:-:S02]  /*3ad0*/  IADD3 R40, P3, R67, R6, RZ ;  /* 0x0000000643287210 */ /* 0x001fc40007f7e0ff */
[-C--:B-1----:R-:W-:Y:S02]  /*3ae0*/  IADD3 R50, P5, R11, R6.reuse, RZ ;  /* 0x000000060b327210 */ /* 0x082fe40007fbe0ff */
[-C--:B------:R-:W-:Y:S02]  /*3af0*/  LEA.HI.X.SX32 R41, R79, R7.reuse, 0x1, P3 ;  /* 0x000000074f297211 */ /* 0x080fe400018f0eff */
[-C--:B------:R-:W-:Y:S02]  /*3b00*/  LEA.HI.X.SX32 R51, R72, R7.reuse, 0x1, P5 ;  /* 0x0000000748337211 */ /* 0x080fe400028f0eff */
[-C--:B--2---:R-:W-:Y:S02]  /*3b10*/  IADD3 R48, P0, R69, R6.reuse, RZ ;  /* 0x0000000645307210 */ /* 0x084fe40007f1e0ff */
[----:B---3--:R-:W-:Y:S01]  /*3b20*/  IADD3 R46, P2, R70, R6, RZ ;  /* 0x00000006462e7210 */ /* 0x008fe20007f5e0ff */
[----:B------:R0:W-:Y:S01]  /*3b30*/  STL.64 [R1+0x1b8], R50 ;  /* 0x0001b83201007387 */ /* 0x0001e20000100a00 */
[----:B------:R-:W-:-:S02]  /*3b40*/  LEA.HI.X.SX32 R49, R17, R7, 0x1, P0 ;  /* 0x0000000711317211 */ /* 0x000fc400000f0eff */
[-C--:B------:R-:W-:Y:S01]  /*3b50*/  LEA.HI.X.SX32 R47, R82, R7.reuse, 0x1, P2 ;  /* 0x00000007522f7211 */ /* 0x080fe200010f0eff */
[----:B------:R1:W-:Y:S04]  /*3b60*/  STL.64 [R1+0x100], R38 ;  /* 0x0001002601007387 */ /* 0x0003e80000100a00 */
[----:B------:R2:W-:Y:S01]  /*3b70*/  STL.64 [R1+0xf8], R44 ;  /* 0x0000f82c01007387 */ /* 0x0005e20000100a00 */
[-C--:B0-----:R-:W-:Y:S02]  /*3b80*/  IADD3 R50, P5, R12, R6.reuse, RZ ;  /* 0x000000060c327210 */ /* 0x081fe40007fbe0ff */
[----:B-1----:R-:W-:Y:S02]  /*3b90*/  IADD3 R38, P1, R14, R6, RZ ;  /* 0x000000060e267210 */ /* 0x002fe40007f3e0ff */
[----:B------:R-:W-:-:S02]  /*3ba0*/  LEA.HI.X.SX32 R51, R74, R7, 0x1, P5 ;  /* 0x000000074a337211 */ /* 0x000fc400028f0eff */
[CC--:B--2---:R-:W-:Y:S02]  /*3bb0*/  IADD3 R44, P6, R15.reuse, R6.reuse, RZ ;  /* 0x000000060f2c7210 */ /* 0x0c4fe40007fde0ff */
[-C--:B------:R-:W-:Y:S02]  /*3bc0*/  IADD3 R10, P5, R16, R6.reuse, RZ ;  /* 0x00000006100a7210 */ /* 0x080fe40007fbe0ff */
[-C--:B------:R-:W-:Y:S02]  /*3bd0*/  LEA.HI.X.SX32 R39, R12, R7.reuse, 0x1, P1 ;  /* 0x000000070c277211 */ /* 0x080fe400008f0eff */
[-C--:B------:R-:W-:Y:S02]  /*3be0*/  LEA.HI.X.SX32 R45, R14, R7.reuse, 0x1, P6 ;  /* 0x000000070e2d7211 */ /* 0x080fe400030f0eff */
[----:B------:R-:W-:Y:S01]  /*3bf0*/  LEA.HI.X.SX32 R11, R15, R7, 0x1, P5 ;  /* 0x000000070f0b7211 */ /* 0x000fe200028f0eff */
[----:B------:R0:W-:Y:S01]  /*3c00*/  STL.64 [R1+0x240], R38 ;  /* 0x0002402601007387 */ /* 0x0001e20000100a00 */
[----:B------:R-:W-:-:S02]  /*3c10*/  IADD3 R14, P0, R20, R6, RZ ;  /* 0x00000006140e7210 */ /* 0x000fc40007f1e0ff */
[-C--:B------:R-:W-:Y:S01]  /*3c20*/  IADD3 R12, P2, R81, R6.reuse, RZ ;  /* 0x00000006510c7210 */ /* 0x080fe20007f5e0ff */
[----:B------:R-:W-:Y:S01]  /*3c30*/  STL.64 [R1+0x258], R50 ;  /* 0x0002583201007387 */ /* 0x000fe20000100a00 */
[-C--:B------:R-:W-:Y:S02]  /*3c40*/  LEA.HI.X.SX32 R15, R18, R7.reuse, 0x1, P0 ;  /* 0x00000007120f7211 */ /* 0x080fe400000f0eff */
[----:B------:R-:W-:Y:S01]  /*3c50*/  IADD3 R16, P0, R22, R6, RZ ;  /* 0x0000000616107210 */ /* 0x000fe20007f1e0ff */
[----:B------:R1:W-:Y:S01]  /*3c60*/  STL.64 [R1+0x210], R44 ;  /* 0x0002102c01007387 */ /* 0x0003e20000100a00 */
[----:B------:R-:W-:-:S03]  /*3c70*/  LEA.HI.X.SX32 R13, R26, R7, 0x1, P2 ;  /* 0x000000071a0d7211 */ /* 0x000fc600010f0eff */
[----:B------:R2:W-:Y:S01]  /*3c80*/  STL.64 [R1+0x1b0], R10 ;  /* 0x0001b00a01007387 */ /* 0x0005e20000100a00 */
[----:B0-----:R-:W-:-:S03]  /*3c90*/  IADD3 R38, P1, R75, R6, RZ ;  /* 0x000000064b267210 */ /* 0x001fc60007f3e0ff */
[----:B------:R0:W-:Y:S01]  /*3ca0*/  STL.64 [R1+0xf0], R42 ;  /* 0x0000f02a01007387 */ /* 0x0001e20000100a00 */
[----:B------:R-:W-:-:S03]  /*3cb0*/  LEA.HI.X.SX32 R39, R20, R7, 0x1, P1 ;  /* 0x0000000714277211 */ /* 0x000fc600008f0eff */
[----:B------:R3:W-:Y:S01]  /*3cc0*/  STL.64 [R1+0xe8], R40 ;  /* 0x0000e82801007387 */ /* 0x0007e20000100a00 */
[-C--:B-1----:R-:W-:Y:S02]  /*3cd0*/  IADD3 R44, P6, R76, R6.reuse, RZ ;  /* 0x000000064c2c7210 */ /* 0x082fe40007fde0ff */
[-C--:B--2---:R-:W-:Y:S02]  /*3ce0*/  IADD3 R10, P5, R17, R6.reuse, RZ ;  /* 0x00000006110a7210 */ /* 0x084fe40007fbe0ff */
[-C--:B------:R-:W-:Y:S02]  /*3cf0*/  LEA.HI.X.SX32 R45, R87, R7.reuse, 0x1, P6 ;  /* 0x00000007572d7211 */ /* 0x080fe400030f0eff */
[-C--:B------:R-:W-:Y:S02]  /*3d00*/  LEA.HI.X.SX32 R11, R80, R7.reuse, 0x1, P5 ;  /* 0x00000007500b7211 */ /* 0x080fe400028f0eff */
[-C--:B------:R-:W-:Y:S02]  /*3d10*/  LEA.HI.X.SX32 R17, R88, R7.reuse, 0x1, P0 ;  /* 0x0000000758117211 */ /* 0x080fe400000f0eff */
[-C--:B0-----:R-:W-:Y:S01]  /*3d20*/  IADD3 R42, P4, R77, R6.reuse, RZ ;  /* 0x000000064d2a7210 */ /* 0x081fe20007f9e0ff */
[----:B------:R0:W-:Y:S01]  /*3d30*/  STL.64 [R1+0x1a8], R10 ;  /* 0x0001a80a01007387 */ /* 0x0001e20000100a00 */
[-C--:B---3--:R-:W-:Y:S01]  /*3d40*/  IADD3 R40, P3, R78, R6.reuse, RZ ;  /* 0x000000064e287210 */ /* 0x088fe20007f7e0ff */
[----:B------:R-:W-:Y:S01]  /*3d50*/  CS2R R76, SRZ ;  /* 0x00000000004c7805 */ /* 0x000fe2000001ff00 */
[-C--:B------:R-:W-:Y:S01]  /*3d60*/  LEA.HI.X.SX32 R43, R22, R7.reuse, 0x1, P4 ;  /* 0x00000007162b7211 */ /* 0x080fe200020f0eff */
[----:B------:R-:W-:Y:S01]  /*3d70*/  STL.64 [R1+0xe0], R48 ;  /* 0x0000e03001007387 */ /* 0x000fe20000100a00 */
[----:B------:R-:W-:Y:S01]  /*3d80*/  LEA.HI.X.SX32 R41, R89, R7, 0x1, P3 ;  /* 0x0000000759297211 */ /* 0x000fe200018f0eff */
[----:B------:R-:W-:Y:S01]  /*3d90*/  CS2R R78, SRZ ;  /* 0x00000000004e7805 */ /* 0x000fe2000001ff00 */
[----:B------:R-:W-:-:S04]  /*3da0*/  IADD3 R20, P3, R26, R6, RZ ;  /* 0x000000061a147210 */ /* 0x000fc80007f7e0ff */
[-C--:B------:R-:W-:Y:S02]  /*3db0*/  LEA.HI.X.SX32 R21, R25, R7.reuse, 0x1, P3 ;  /* 0x0000000719157211 */ /* 0x080fe400018f0eff */
[-C--:B0-----:R-:W-:Y:S02]  /*3dc0*/  IADD3 R10, P5, R18, R6.reuse, RZ ;  /* 0x00000006120a7210 */ /* 0x081fe40007fbe0ff */
[----:B------:R-:W-:Y:S02]  /*3dd0*/  IADD3 R18, P0, R24, R6, RZ ;  /* 0x0000000618127210 */ /* 0x000fe40007f1e0ff */
[-C--:B------:R-:W-:Y:S02]  /*3de0*/  LEA.HI.X.SX32 R11, R84, R7.reuse, 0x1, P5 ;  /* 0x00000007540b7211 */ /* 0x080fe400028f0eff */
[----:B------:R-:W-:-:S03]  /*3df0*/  LEA.HI.X.SX32 R19, R91, R7, 0x1, P0 ;  /* 0x000000075b137211 */ /* 0x000fc600000f0eff */
[----:B------:R0:W-:Y:S04]  /*3e00*/  STL.64 [R1+0x208], R10 ;  /* 0x0002080a01007387 */ /* 0x0001e80000100a00 */
[----:B------:R-:W-:Y:S04]  /*3e10*/  STL.64 [R1+0xd8], R46 ;  /* 0x0000d82e01007387 */ /* 0x000fe80000100a00 */
[----:B------:R1:W-:Y:S04]  /*3e20*/  STL.64 [R1+0xd0], R38 ;  /* 0x0000d02601007387 */ /* 0x0003e80000100a00 */
[----:B------:R2:W-:Y:S01]  /*3e30*/  STL.64 [R1+0x1a0], R14 ;  /* 0x0001a00e01007387 */ /* 0x0005e20000100a00 */
[----:B0-----:R-:W-:-:S03]  /*3e40*/  IADD3 R10, P5, R83, R6, RZ ;  /* 0x00000006530a7210 */ /* 0x001fc60007fbe0ff */
[----:B------:R-:W-:Y:S01]  /*3e50*/  STL.64 [R1+0xc8], R44 ;  /* 0x0000c82c01007387 */ /* 0x000fe20000100a00 */
[----:B------:R-:W-:-:S03]  /*3e60*/  LEA.HI.X.SX32 R11, R95, R7, 0x1, P5 ;  /* 0x000000075f0b7211 */ /* 0x000fc600028f0eff */
[----:B------:R0:W-:Y:S01]  /*3e70*/  STL.64 [R1+0x198], R16 ;  /* 0x0001981001007387 */ /* 0x0001e20000100a00 */
[-C--:B-1----:R-:W-:Y:S02]  /*3e80*/  IADD3 R38, P1, R85, R6.reuse, RZ ;  /* 0x0000000655267210 */ /* 0x082fe40007f3e0ff */
[----:B------:R-:W-:Y:S01]  /*3e90*/  CS2R R84, SRZ ;  /* 0x0000000000547805 */ /* 0x000fe2000001ff00 */
[----:B------:R-:W-:Y:S01]  /*3ea0*/  STL.64 [R1+0xc0], R42 ;  /* 0x0000c02a01007387 */ /* 0x000fe20000100a00 */
[-C--:B--2---:R-:W-:Y:S02]  /*3eb0*/  IADD3 R14, P6, R86, R6.reuse, RZ ;  /* 0x00000006560e7210 */ /* 0x084fe40007fde0ff */
[-C--:B------:R-:W-:Y:S01]  /*3ec0*/  LEA.HI.X.SX32 R39, R27, R7.reuse, 0x1, P1 ;  /* 0x000000071b277211 */ /* 0x080fe200008f0eff */
[----:B------:R1:W-:Y:S01]  /*3ed0*/  STL.64 [R1+0x238], R18 ;  /* 0x0002381201007387 */ /* 0x0003e20000100a00 */
[-C--:B------:R-:W-:Y:S01]  /*3ee0*/  LEA.HI.X.SX32 R15, R97, R7.reuse, 0x1, P6 ;  /* 0x00000007610f7211 */ /* 0x080fe200030f0eff */
[----:B------:R-:W-:Y:S01]  /*3ef0*/  CS2R R86, SRZ ;  /* 0x0000000000567805 */ /* 0x000fe2000001ff00 */
[----:B0-----:R-:W-:Y:S01]  /*3f00*/  IADD3 R16, P4, R25, R6, RZ ;  /* 0x0000000619107210 */ /* 0x001fe20007f9e0ff */
[----:B------:R-:W-:Y:S03]  /*3f10*/  STL.64 [R1+0xb8], R40 ;  /* 0x0000b82801007387 */ /* 0x000fe60000100a00 */
[----:B------:R-:W-:-:S02]  /*3f20*/  LEA.HI.X.SX32 R17, R24, R7, 0x1, P4 ;  /* 0x0000000718117211 */ /* 0x000fc400020f0eff */
[----:B------:R-:W-:Y:S01]  /*3f30*/  CS2R R24, SRZ ;  /* 0x0000000000187805 */ /* 0x000fe2000001ff00 */
[-C--:B-1----:R-:W-:Y:S02]  /*3f40*/  IADD3 R18, P0, R90, R6.reuse, RZ ;  /* 0x000000065a127210 */ /* 0x082fe40007f1e0ff */
[----:B------:R0:W-:Y:S02]  /*3f50*/  STL.64 [R1+0x200], R16 ;  /* 0x0002001001007387 */ /* 0x0001e40000100a00 */
[----:B------:R-:W-:Y:S02]  /*3f60*/  LEA.HI.X.SX32 R19, R30, R7, 0x1, P0 ;  /* 0x000000071e137211 */ /* 0x000fe400000f0eff */
[----:B------:R1:W-:Y:S04]  /*3f70*/  STL.64 [R1+0x190], R20 ;  /* 0x0001901401007387 */ /* 0x0003e80000100a00 */
[----:B------:R2:W-:Y:S04]  /*3f80*/  STL.64 [R1+0xb0], R12 ;  /* 0x0000b00c01007387 */ /* 0x0005e80000100a00 */
[----:B------:R3:W-:Y:S01]  /*3f90*/  STL.64 [R1+0xa8], R10 ;  /* 0x0000a80a01007387 */ /* 0x0007e20000100a00 */
[----:B0-----:R-:W-:-:S02]  /*3fa0*/  IADD3 R16, P4, R92, R6, RZ ;  /* 0x000000065c107210 */ /* 0x001fc40007f9e0ff */
[-C--:B-1----:R-:W-:Y:S02]  /*3fb0*/  IADD3 R20, P3, R27, R6.reuse, RZ ;  /* 0x000000061b147210 */ /* 0x082fe40007f7e0ff */
[-C--:B------:R-:W-:Y:S01]  /*3fc0*/  LEA.HI.X.SX32 R17, R99, R7.reuse, 0x1, P4 ;  /* 0x0000000763117211 */ /* 0x080fe200020f0eff */
[----:B------:R-:W-:Y:S01]  /*3fd0*/  CS2R R26, SRZ ;  /* 0x00000000001a7805 */ /* 0x000fe2000001ff00 */
[-C--:B------:R-:W-:Y:S02]  /*3fe0*/  LEA.HI.X.SX32 R21, R96, R7.reuse, 0x1, P3 ;  /* 0x0000000760157211 */ /* 0x080fe400018f0eff */
[-C--:B------:R-:W-:Y:S02]  /*3ff0*/  IADD3 R22, P3, R28, R6.reuse, RZ ;  /* 0x000000061c167210 */ /* 0x080fe40007f7e0ff */
[----:B--2---:R-:W-:Y:S01]  /*4000*/  IADD3 R12, P2, R93, R6, RZ ;  /* 0x000000065d0c7210 */ /* 0x004fe20007f5e0ff */
[----:B------:R0:W-:Y:S01]  /*4010*/  STL.64 [R1+0x188], R20 ;  /* 0x0001881401007387 */ /* 0x0001e20000100a00 */
[----:B------:R-:W-:-:S02]  /*4020*/  LEA.HI.X.SX32 R23, R98, R7, 0x1, P3 ;  /* 0x0000000762177211 */ /* 0x000fc400018f0eff */
[----:B------:R-:W-:Y:S01]  /*4030*/  LEA.HI.X.SX32 R13, R31, R7, 0x1, P2 ;  /* 0x000000071f0d7211 */ /* 0x000fe200010f0eff */
[----:B------:R1:W-:Y:S01]  /*4040*/  STL.64 [R1+0x98], R14 ;  /* 0x0000980e01007387 */ /* 0x0003e20000100a00 */
[----:B---3--:R-:W-:-:S03]  /*4050*/  IADD3 R10, P5, R94, R6, RZ ;  /* 0x000000065e0a7210 */ /* 0x008fc60007fbe0ff */
[----:B------:R-:W-:Y:S01]  /*4060*/  STL.64 [R1+0xa0], R38 ;  /* 0x0000a02601007387 */ /* 0x000fe20000100a00 */
[-C--:B------:R-:W-:Y:S02]  /*4070*/  LEA.HI.X.SX32 R11, R101, R7.reuse, 0x1, P5 ;  /* 0x00000007650b7211 */ /* 0x080fe400028f0eff */
[-C--:B0-----:R-:W-:Y:S01]  /*4080*/  IADD3 R20, P1, R30, R6.reuse, RZ ;  /* 0x000000061e147210 */ /* 0x081fe20007f3e0ff */
[----:B------:R0:W-:Y:S01]  /*4090*/  STL.64 [R1+0x1f8], R22 ;  /* 0x0001f81601007387 */ /* 0x0001e20000100a00 */
[----:B-1----:R-:W-:Y:S02]  /*40a0*/  IADD3 R14, P6, R31, R6, RZ ;  /* 0x000000061f0e7210 */ /* 0x002fe40007fde0ff */
[-C--:B------:R-:W-:Y:S02]  /*40b0*/  LEA.HI.X.SX32 R21, R28, R7.reuse, 0x1, P1 ;  /* 0x000000071c157211 */ /* 0x080fe400008f0eff */
[----:B------:R-:W-:-:S03]  /*40c0*/  LEA.HI.X.SX32 R15, R100, R7, 0x1, P6 ;  /* 0x00000007640f7211 */ /* 0x000fc600030f0eff */
[----:B------:R1:W-:Y:S01]  /*40d0*/  STL.64 [R1+0x180], R20 ;  /* 0x0001801401007387 */ /* 0x0003e20000100a00 */
[----:B0-----:R-:W-:-:S03]  /*40e0*/  IADD3 R22, P3, R36, R6, RZ ;  /* 0x0000000624167210 */ /* 0x001fc60007f7e0ff */
[----:B------:R0:W-:Y:S01]  /*40f0*/  STL.64 [R1+0x90], R18 ;  /* 0x0000901201007387 */ /* 0x0001e20000100a00 */
[----:B------:R-:W-:-:S03]  /*4100*/  LEA.HI.X.SX32 R23, R8, R7, 0x1, P3 ;  /* 0x0000000708177211 */ /* 0x000fc600018f0eff */
[----:B------:R2:W-:Y:S01]  /*4110*/  STL.64 [R1+0x88], R16 ;  /* 0x0000881001007387 */ /* 0x0005e20000100a00 */
[----:B-1----:R-:W-:-:S03]  /*4120*/  LEA R20, P1, R8, R6, 0x2 ;  /* 0x0000000608147211 */ /* 0x002fc600078210ff */
[----:B------:R1:W-:Y:S01]  /*4130*/  STL.64 [R1+0x178], R14 ;  /* 0x0001780e01007387 */ /* 0x0003e20000100a00 */
[----:B0-----:R-:W-:-:S03]  /*4140*/  LEA R18, P0, R8, R6, 0x3 ;  /* 0x0000000608127211 */ /* 0x001fc600078018ff */
[----:B------:R0:W-:Y:S01]  /*4150*/  STL.64 [R1+0x80], R12 ;  /* 0x0000800c01007387 */ /* 0x0001e20000100a00 */
[-C--:B------:R-:W-:Y:S02]  /*4160*/  LEA.HI.X.SX32 R21, R36, R7.reuse, 0x1, P1 ;  /* 0x0000000724157211 */ /* 0x080fe400008f0eff */
[-C--:B--2---:R-:W-:Y:S01]  /*4170*/  LEA R16, P4, R8, R6.reuse, 0x4 ;  /* 0x0000000608107211 */ /* 0x084fe200078820ff */
[----:B------:R-:W-:Y:S01]  /*4180*/  STL.64 [R1+0x268], R22 ;  /* 0x0002681601007387 */ /* 0x000fe20000100a00 */
[-C--:B------:R-:W-:Y:S02]  /*4190*/  LEA.HI.X.SX32 R19, R105, R7.reuse, 0x1, P0 ;  /* 0x0000000769137211 */ /* 0x080fe400000f0eff */
[-C--:B------:R-:W-:Y:S01]  /*41a0*/  LEA.HI.X.SX32 R17, R104, R7.reuse, 0x1, P4 ;  /* 0x0000000768117211 */ /* 0x080fe200020f0eff */
[----:B------:R-:W-:Y:S01]  /*41b0*/  STL.64 [R1+0x260], R20 ;  /* 0x0002601401007387 */ /* 0x000fe20000100a00 */
[CC--:B-1----:R-:W-:Y:S02]  /*41c0*/  LEA R14, P6, R8.reuse, R6.reuse, 0x5 ;  /* 0x00000006080e7211 */ /* 0x0c2fe400078c28ff */
[----:B0-----:R-:W-:Y:S01]  /*41d0*/  LEA R12, P2, R8, R6, 0x6 ;  /* 0x00000006080c7211 */ /* 0x001fe200078430ff */
[----:B------:R0:W-:Y:S01]  /*41e0*/  STL.64 [R1+0x250], R18 ;  /* 0x0002501201007387 */ /* 0x0001e20000100a00 */
[----:B------:R-:W-:-:S02]  /*41f0*/  LEA.HI.X.SX32 R15, R103, R7, 0x1, P6 ;  /* 0x00000007670f7211 */ /* 0x000fc400030f0eff */
[----:B------:R-:W-:Y:S01]  /*4200*/  LEA.HI.X.SX32 R13, R102, R7, 0x1, P2 ;  /* 0x00000007660d7211 */ /* 0x000fe200010f0eff */
[----:B------:R1:W-:Y:S01]  /*4210*/  STL.64 [R1+0x230], R16 ;  /* 0x0002301001007387 */ /* 0x0003e20000100a00 */
[----:B------:R-:W-:Y:S02]  /*4220*/  LOP3.LUT R8, R2, 0x40, RZ, 0x3c, !PT ;  /* 0x0000004002087812 */ /* 0x000fe400078e3cff */
[----:B------:R-:W-:Y:S01]  /*4230*/  LOP3.LUT R8, R5, 0x40, RZ, 0x3c, !PT ;  /* 0x0000004005087812 */ /* 0x000fe200078e3cff */
[----:B------:R-:W-:Y:S04]  /*4240*/  STL.64 [R1+0x1f0], R14 ;  /* 0x0001f00e01007387 */ /* 0x000fe80000100a00 */
[----:B------:R-:W-:Y:S01]  /*4250*/  STL.64 [R1+0x170], R12 ;  /* 0x0001700c01007387 */ /* 0x000fe20000100a00 */
[----:B0-----:R-:W-:-:S03]  /*4260*/  CS2R R18, SRZ ;  /* 0x0000000000127805 */ /* 0x001fc6000001ff00 */
[----:B------:R0:W-:Y:S01]  /*4270*/  STL.64 [R1+0x78], R10 ;  /* 0x0000780a01007387 */ /* 0x0001e20000100a00 */
[----:B-1----:R-:W-:-:S03]  /*4280*/  CS2R R16, SRZ ;  /* 0x0000000000107805 */ /* 0x002fc6000001ff00 */
[----:B------:R1:W-:Y:S04]  /*4290*/  STL [R1+0x40], RZ ;  /* 0x000040ff01007387 */ /* 0x0003e80000100800 */
[----:B------:R1:W-:Y:S04]  /*42a0*/  STL [R1+0x44], RZ ;  /* 0x000044ff01007387 */ /* 0x0003e80000100800 */
[----:B------:R1:W-:Y:S01]  /*42b0*/  STL [R1+0x48], RZ ;  /* 0x000048ff01007387 */ /* 0x0003e20000100800 */
[----:B0-----:R-:W-:-:S03]  /*42c0*/  LOP3.LUT R10, R2, 0x60, RZ, 0x3c, !PT ;  /* 0x00000060020a7812 */ /* 0x001fc600078e3cff */
[----:B------:R1:W-:Y:S04]  /*42d0*/  STL [R1+0x4c], RZ ;  /* 0x00004cff01007387 */ /* 0x0003e80000100800 */
.L_x_2:
[----:B------:R-:W2:Y:S04]  /*42e0*/  LDL.64 R10, [R1+0x458] ;  /* 0x00045800010a7983 */ /* 0x000ea80000100a00 */
[----:B------:R-:W3:Y:S04]  /*42f0*/  LDL.64 R8, [R1+0x468] ;  /* 0x0004680001087983 */ /* 0x000ee80000100a00 */
[----:B------:R-:W4:Y:S04]  /*4300*/  LDL.64 R12, [R1+0x460] ;  /* 0x00046000010c7983 */ /* 0x000f280000100a00 */
[----:B------:R-:W5:Y:S04]  /*4310*/  LDL.64 R30, [R1+0x450] ;  /* 0x00045000011e7983 */ /* 0x000f680000100a00 */
[----:B------:R-:W3:Y:S04]  /*4320*/  LDL.64 R42, [R1+0x448] ;  /* 0x00044800012a7983 */ /* 0x000ee80000100a00 */
[----:B------:R-:W5:Y:S04]  /*4330*/  LDL.64 R22, [R1+0x440] ;  /* 0x0004400001167983 */ /* 0x000f680000100a00 */
[----:B------:R-:W5:Y:S04]  /*4340*/  LDL.64 R20, [R1+0x438] ;  /* 0x0004380001147983 */ /* 0x000f680000100a00 */
[----:B------:R-:W5:Y:S04]  /*4350*/  LDL.64 R14, [R1+0x430] ;  /* 0x00043000010e7983 */ /* 0x000f680000100a00 */
[----:B------:R-:W5:Y:S04]  /*4360*/  LDL.64 R28, [R1+0x428] ;  /* 0x00042800011c7983 */ /* 0x000f680000100a00 */
[----:B------:R-:W5:Y:S04]  /*4370*/  LDL.64 R36, [R1+0x420] ;  /* 0x0004200001247983 */ /* 0x000f680000100a00 */
[----:B------:R-:W5:Y:S04]  /*4380*/  LDL.64 R62, [R1+0x418] ;  /* 0x00041800013e7983 */ /* 0x000f680000100a00 */
[----:B------:R-:W5:Y:S04]  /*4390*/  LDL.64 R44, [R1+0x410] ;  /* 0x00041000012c7983 */ /* 0x000f680000100a00 */
[----:B------:R-:W-:Y:S04]  /*43a0*/  STL [R1+0x4c8], R25 ;  /* 0x0004c81901007387 */ /* 0x000fe80000100800 */
[----:B------:R-:W-:Y:S04]  /*43b0*/  STL [R1+0x4c4], R26 ;  /* 0x0004c41a01007387 */ /* 0x000fe80000100800 */
[----:B------:R-:W-:Y:S04]  /*43c0*/  STL [R1+0x4c0], R27 ;  /* 0x0004c01b01007387 */ /* 0x000fe80000100800 */
[----:B------:R-:W-:Y:S04]  /*43d0*/  STL [R1+0x4bc], R16 ;  /* 0x0004bc1001007387 */ /* 0x000fe80000100800 */
[----:B------:R0:W-:Y:S04]  /*43e0*/  STL [R1+0x4b8], R17 ;  /* 0x0004b81101007387 */ /* 0x0001e80000100800 */
[----:B------:R-:W-:Y:S04]  /*43f0*/  STL [R1+0x4b4], R18 ;  /* 0x0004b41201007387 */ /* 0x000fe80000100800 */
[----:B------:R1:W-:Y:S04]  /*4400*/  STL [R1+0x4b0], R19 ;  /* 0x0004b01301007387 */ /* 0x0003e80000100800 */
[----:B------:R-:W-:Y:S04]  /*4410*/  STL [R1+0x4ac], R76 ;  /* 0x0004ac4c01007387 */ /* 0x000fe80000100800 */
[----:B------:R-:W-:Y:S04]  /*4420*/  STL [R1+0x4a8], R77 ;  /* 0x0004a84d01007387 */ /* 0x000fe80000100800 */
[----:B------:R-:W-:Y:S04]  /*4430*/  STL [R1+0x4a4], R78 ;  /* 0x0004a44e01007387 */ /* 0x000fe80000100800 */
[----:B------:R1:W-:Y:S04]  /*4440*/  STL [R1+0x4a0], R79 ;  /* 0x0004a04f01007387 */ /* 0x0003e80000100800 */
[----:B0-----:R-:W5:Y:S04]  /*4450*/  LDL.64 R16, [R1+0x408] ;  /* 0x0004080001107983 */ /* 0x001f680000100a00 */
[----:B------:R-:W5:Y:S04]  /*4460*/  LDL.64 R56, [R1+0x3f0] ;  /* 0x0003f00001387983 */ /* 0x000f680000100a00 */
[----:B------:R-:W5:Y:S04]  /*4470*/  LDL.64 R40, [R1+0x3f8] ;  /* 0x0003f80001287983 */ /* 0x000f680000100a00 */
[----:B------:R-:W5:Y:S04]  /*4480*/  LDL.64 R38, [R1+0x400] ;  /* 0x0004000001267983 */ /* 0x000f680000100a00 */
[----:B------:R-:W5:Y:S04]  /*4490*/  LDL.64 R54, [R1+0x3e8] ;  /* 0x0003e80001367983 */ /* 0x000f680000100a00 */
[----:B------:R-:W5:Y:S04]  /*44a0*/  LDL.64 R60, [R1+0x3e0] ;  /* 0x0003e000013c7983 */ /* 0x000f680000100a00 */
[----:B------:R-:W5:Y:S04]  /*44b0*/  LDL.64 R58, [R1+0x3d0] ;  /* 0x0003d000013a7983 */ /* 0x000f680000100a00 */
[----:B------:R-:W5:Y:S04]  /*44c0*/  LDL.64 R48, [R1+0x3c8] ;  /* 0x0003c80001307983 */ /* 0x000f680000100a00 */
[----:B------:R-:W5:Y:S04]  /*44d0*/  LDL.64 R26, [R1+0x3c0] ;  /* 0x0003c000011a7983 */ /* 0x000f680000100a00 */
[----:B-1----:R-:W5:Y:S04]  /*44e0*/  LDL.64 R18, [R1+0x3b8] ;  /* 0x0003b80001127983 */ /* 0x002f680000100a00 */
        /* <DEDUP_REMOVED lines=20> */
[----:B------:R-:W5:Y:S01]  /*4630*/  LDL R252, [R1+0x50] ;  /* 0x0000500001fc7983 */ /* 0x000f620000100800 */
[----:B--2---:R-:W-:-:S05]  /*4640*/  IMAD.WIDE R10, R3, 0x2, R10 ;  /* 0x00000002030a7825 */ /* 0x004fca00078e020a */
[----:B------:R3:W2:Y:S01]  /*4650*/  LDG.E.U16 R47, [R10.64] ;  /* 0x000000040a2f7981 */ /* 0x0006a2000c1e1500 */
[----:B----4-:R-:W-:-:S05]  /*4660*/  IMAD.WIDE R12, R3, 0x2, R12 ;  /* 0x00000002030c7825 */ /* 0x010fca00078e020c */
[----:B------:R5:W4:Y:S01]  /*4670*/  LDG.E.U16 R53, [R12.64] ;  /* 0x000000040c357981 */ /* 0x000b22000c1e1500 */
[----:B---3--:R-:W-:-:S03]  /*4680*/  IMAD.WIDE R10, R3, 0x2, R42 ;  /* 0x00000002030a7825 */ /* 0x008fc600078e022a */
[----:B------:R-:W3:Y:S04]  /*4690*/  LDL.64 R42, [R1+0x3d8] ;  /* 0x0003d800012a7983 */ /* 0x000ee80000100a00 */
[----:B------:R0:W2:Y:S01]  /*46a0*/  LDG.E.U16 R10, [R10.64] ;  /* 0x000000040a0a7981 */ /* 0x0000a2000c1e1500 */
[----:B-----5:R-:W-:-:S05]  /*46b0*/  IMAD.WIDE R12, R3, 0x2, R28 ;  /* 0x00000002030c7825 */ /* 0x020fca00078e021c */
[----:B0-----:R0:W3:Y:S02]  /*46c0*/  LDG.E.U16 R11, [R12.64] ;  /* 0x000000040c0b7981 */ /* 0x0010e4000c1e1500 */
[C---:B0-----:R-:W-:Y:S02]  /*46d0*/  IMAD.WIDE R12, R3.reuse, 0x2, R16 ;  /* 0x00000002030c7825 */ /* 0x041fe400078e0210 */
[----:B------:R-:W2:Y:S02]  /*46e0*/  LDL.64 R16, [R1+0x3b0] ;  /* 0x0003b00001107983 */ /* 0x000ea40000100a00 */
[C---:B------:R-:W-:Y:S02]  /*46f0*/  IMAD.WIDE R22, R3.reuse, 0x2, R22 ;  /* 0x0000000203167825 */ /* 0x040fe400078e0216 */
[----:B------:R0:W4:Y:S02]  /*4700*/  LDG.E.U16 R12, [R12.64] ;  /* 0x000000040c0c7981 */ /* 0x000124000c1e1500 */
[----:B------:R-:W-:-:S02]  /*4710*/  IMAD.WIDE R20, R3, 0x2, R20 ;  /* 0x0000000203147825 */ /* 0x000fc400078e0214 */
[----:B------:R1:W4:Y:S02]  /*4720*/  LDG.E.U16 R51, [R22.64] ;  /* 0x0000000416337981 */ /* 0x000324000c1e1500 */
[C---:B------:R-:W-:Y:S02]  /*4730*/  IMAD.WIDE R14, R3.reuse, 0x2, R14 ;  /* 0x00000002030e7825 */ /* 0x040fe400078e020e */
[----:B------:R0:W4:Y:S02]  /*4740*/  LDG.E.U16 R46, [R20.64] ;  /* 0x00000004142e7981 */ /* 0x000124000c1e1500 */
[C---:B------:R-:W-:Y:S02]  /*4750*/  IMAD.WIDE R36, R3.reuse, 0x2, R36 ;  /* 0x0000000203247825 */ /* 0x040fe400078e0224 */
[----:B------:R0:W4:Y:S02]  /*4760*/  LDG.E.U16 R29, [R14.64] ;  /* 0x000000040e1d7981 */ /* 0x000124000c1e1500 */
[----:B-1----:R-:W-:-:S02]  /*4770*/  IMAD.WIDE R22, R3, 0x2, R62 ;  /* 0x0000000203167825 */ /* 0x002fc400078e023e */
[----:B------:R-:W4:Y:S02]  /*4780*/  LDL.64 R62, [R1+0x398] ;  /* 0x00039800013e7983 */ /* 0x000f240000100a00 */
[C---:B0-----:R-:W-:Y:S02]  /*4790*/  IMAD.WIDE R20, R3.reuse, 0x2, R44 ;  /* 0x0000000203147825 */ /* 0x041fe400078e022c */
[----:B------:R0:W3:Y:S02]  /*47a0*/  LDG.E.U16 R45, [R22.64] ;  /* 0x00000004162d7981 */ /* 0x0000e4000c1e1500 */
[C---:B------:R-:W-:Y:S02]  /*47b0*/  IMAD.WIDE R40, R3.reuse, 0x2, R40 ;  /* 0x0000000203287825 */ /* 0x040fe400078e0228 */
[----:B------:R1:W3:Y:S02]  /*47c0*/  LDG.E.U16 R28, [R20.64] ;  /* 0x00000004141c7981 */ /* 0x0002e4000c1e1500 */
[----:B------:R-:W-:-:S02]  /*47d0*/  IMAD.WIDE R14, R3, 0x2, R38 ;  /* 0x00000002030e7825 */ /* 0x000fc400078e0226 */
[----:B------:R1:W3:Y:S02]  /*47e0*/  LDG.E.U16 R39, [R36.64] ;  /* 0x0000000424277981 */ /* 0x0002e4000c1e1500 */
[C---:B0-----:R-:W-:Y:S02]  /*47f0*/  IMAD.WIDE R22, R3.reuse, 0x2, R56 ;  /* 0x0000000203167825 */ /* 0x041fe400078e0238 */
[----:B------:R-:W3:Y:S02]  /*4800*/  LDL.64 R56, [R1+0x3a8] ;  /* 0x0003a80001387983 */ /* 0x000ee40000100a00 */
[C---:B------:R-:W-:Y:S02]  /*4810*/  IMAD.WIDE R8, R3.reuse, 0x2, R8 ;  /* 0x0000000203087825 */ /* 0x040fe400078e0208 */
[----:B------:R0:W3:Y:S02]  /*4820*/  LDG.E.U16 R44, [R40.64] ;  /* 0x00000004282c7981 */ /* 0x0000e4000c1e1500 */
[----:B-1----:R-:W-:-:S02]  /*4830*/  IMAD.WIDE R36, R3, 0x2, R54 ;  /* 0x0000000203247825 */ /* 0x002fc400078e0236 */
[----:B------:R3:W3:Y:S02]  /*4840*/  LDG.E.U16 R52, [R14.64] ;  /* 0x000000040e347981 */ /* 0x0006e4000c1e1500 */
[C---:B------:R-:W-:Y:S02]  /*4850*/  IMAD.WIDE R20, R3.reuse, 0x2, R60 ;  /* 0x0000000203147825 */ /* 0x040fe400078e023c */
[----:B------:R1:W3:Y:S02]  /*4860*/  LDG.E.U16 R8, [R8.64] ;  /* 0x0000000408087981 */ /* 0x0002e4000c1e1500 */
[C---:B0-----:R-:W-:Y:S02]  /*4870*/  IMAD.WIDE R40, R3.reuse, 0x2, R58 ;  /* 0x0000000203287825 */ /* 0x041fe400078e023a */
[----:B------:R-:W3:Y:S04]  /*4880*/  LDL.64 R58, [R1+0x370] ;  /* 0x00037000013a7983 */ /* 0x000ee80000100a00 */
[----:B------:R-:W3:Y:S04]  /*4890*/  LDL.64 R60, [R1+0x378] ;  /* 0x00037800013c7983 */ /* 0x000ee80000100a00 */
[----:B-1----:R0:W3:Y:S04]  /*48a0*/  LDG.E.U16 R9, [R36.64] ;  /* 0x0000000424097981 */ /* 0x0020e8000c1e1500 */
[----:B------:R1:W3:Y:S04]  /*48b0*/  LDG.E.U16 R50, [R20.64] ;  /* 0x0000000414327981 */ /* 0x0002e8000c1e1500 */
[----:B------:R-:W3:Y:S01]  /*48c0*/  LDL.64 R54, [R1+0x3a0] ;  /* 0x0003a00001367983 */ /* 0x000ee20000100a00 */
[----:B0-----:R-:W-:-:S03]  /*48d0*/  IMAD.WIDE R36, R3, 0x2, R48 ;  /* 0x0000000203247825 */ /* 0x001fc600078e0230 */
[----:B------:R0:W3:Y:S01]  /*48e0*/  LDG.E.U16 R23, [R22.64] ;  /* 0x0000000416177981 */ /* 0x0000e2000c1e1500 */
[----:B------:R-:W-:-:S03]  /*48f0*/  IMAD.WIDE R48, R3, 0x2, R26 ;  /* 0x0000000203307825 */ /* 0x000fc600078e021a */
[----:B------:R-:W3:Y:S01]  /*4900*/  LDL.64 R26, [R1+0x350] ;  /* 0x00035000011a7983 */ /* 0x000ee20000100a00 */
[----:B-1----:R-:W-:-:S03]  /*4910*/  IMAD.WIDE R20, R3, 0x2, R18 ;  /* 0x0000000203147825 */ /* 0x002fc600078e0212 */
[----:B------:R-:W3:Y:S01]  /*4920*/  LDL.64 R18, [R1+0x348] ;  /* 0x0003480001127983 */ /* 0x000ee20000100a00 */
[----:B------:R-:W-:-:S03]  /*4930*/  IMAD.WIDE R30, R3, 0x2, R30 ;  /* 0x00000002031e7825 */ /* 0x000fc600078e021e */
[----:B0-----:R4:W3:Y:S04]  /*4940*/  LDG.E.U16 R22, [R40.64] ;  /* 0x0000000428167981 */ /* 0x0018e8000c1e1500 */
[----:B------:R0:W3:Y:S04]  /*4950*/  LDG.E.U16 R13, [R36.64] ;  /* 0x00000004240d7981 */ /* 0x0000e8000c1e1500 */
[----:B------:R1:W3:Y:S04]  /*4960*/  LDG.E.U16 R30, [R30.64] ;  /* 0x000000041e1e7981 */ /* 0x0002e8000c1e1500 */
[----:B------:R0:W3:Y:S02]  /*4970*/  LDG.E.U16 R48, [R48.64] ;  /* 0x0000000430307981 */ /* 0x0000e4000c1e1500 */
[----:B---3--:R-:W-:-:S02]  /*4980*/  IMAD.WIDE R14, R3, 0x2, R42 ;  /* 0x00000002030e7825 */ /* 0x008fc400078e022a */
[----:B------:R3:W5:Y:S04]  /*4990*/  LDG.E.U16 R42, [R20.64] ;  /* 0x00000004142a7981 */ /* 0x000768000c1e1500 */
[----:B------:R2:W5:Y:S02]  /*49a0*/  LDG.E.U16 R43, [R14.64] ;  /* 0x000000040e2b7981 */ /* 0x000564000c1e1500 */
[C---:B--2---:R-:W-:Y:S02]  /*49b0*/  IMAD.WIDE R14, R3.reuse, 0x2, R16 ;  /* 0x00000002030e7825 */ /* 0x044fe400078e0210 */
[----:B------:R-:W2:Y:S04]  /*49c0*/  LDL.64 R16, [R1+0x340] ;  /* 0x0003400001107983 */ /* 0x000ea80000100a00 */
[----:B---3--:R3:W5:Y:S01]  /*49d0*/  LDG.E.U16 R21, [R14.64] ;  /* 0x000000040e157981 */ /* 0x008762000c1e1500 */
[----:B0-----:R-:W-:-:S03]  /*49e0*/  IMAD.WIDE R36, R3, 0x2, R72 ;  /* 0x0000000203247825 */ /* 0x001fc600078e0248 */
[----:B------:R-:W5:Y:S04]  /*49f0*/  LDL.64 R72, [R1+0x2e8] ;  /* 0x0002e80001487983 */ /* 0x000f680000100a00 */
[----:B------:R0:W5:Y:S01]  /*4a00*/  LDG.E.U16 R36, [R36.64] ;  /* 0x0000000424247981 */ /* 0x000162000c1e1500 */
[----:B---3--:R-:W-:-:S03]  /*4a10*/  IMAD.WIDE R14, R3, 0x2, R74 ;  /* 0x00000002030e7825 */ /* 0x008fc600078e024a */
[----:B------:R-:W3:Y:S01]  /*4a20*/  LDL.64 R74, [R1+0x2e0] ;  /* 0x0002e000014a7983 */ /* 0x000ee20000100a00 */
[----:B----4-:R-:W-:-:S03]  /*4a30*/  IMAD.WIDE R40, R3, 0x2, R62 ;  /* 0x0000000203287825 */ /* 0x010fc600078e023e */
[----:B------:R4:W3:Y:S04]  /*4a40*/  LDG.E.U16 R20, [R14.64] ;  /* 0x000000040e147981 */ /* 0x0008e8000c1e1500 */
[----:B------:R-:W3:Y:S04]  /*4a50*/  LDL.64 R62, [R1+0x338] ;  /* 0x00033800013e7983 */ /* 0x000ee80000100a00 */
[----:B------:R0:W5:Y:S01]  /*4a60*/  LDG.E.U16 R41, [R40.64] ;  /* 0x0000000428297981 */ /* 0x000162000c1e1500 */
[----:B------:R-:W-:-:S04]  /*4a70*/  IMAD.WIDE R56, R3, 0x2, R56 ;  /* 0x0000000203387825 */ /* 0x000fc800078e0238 */
[C---:B----4-:R-:W-:Y:S01]  /*4a80*/  IMAD.WIDE R14, R3.reuse, 0x2, R70 ;  /* 0x00000002030e7825 */ /* 0x050fe200078e0246 */
[----:B-1----:R1:W4:Y:S04]  /*4a90*/  LDG.E.U16 R31, [R56.64] ;  /* 0x00000004381f7981 */ /* 0x002328000c1e1500 */
[----:B------:R-:W4:Y:S04]  /*4aa0*/  LDL.64 R70, [R1+0x2c8] ;  /* 0x0002c80001467983 */ /* 0x000f280000100a00 */
[----:B------:R0:W4:Y:S01]  /*4ab0*/  LDG.E.U16 R14, [R14.64] ;  /* 0x000000040e0e7981 */ /* 0x000122000c1e1500 */
[----:B-1----:R-:W-:-:S04]  /*4ac0*/  IMAD.WIDE R56, R3, 0x2, R68 ;  /* 0x0000000203387825 */ /* 0x002fc800078e0244 */
[C---:B------:R-:W-:Y:S01]  /*4ad0*/  IMAD.WIDE R58, R3.reuse, 0x2, R58 ;  /* 0x00000002033a7825 */ /* 0x040fe200078e023a */
[----:B0-----:R0:W4:Y:S03]  /*4ae0*/  LDG.E.U16 R37, [R56.64] ;  /* 0x0000000438257981 */ /* 0x001126000c1e1500 */
[C---:B------:R-:W-:Y:S01]  /*4af0*/  IMAD.WIDE R60, R3.reuse, 0x2, R60 ;  /* 0x00000002033c7825 */ /* 0x040fe200078e023c */
[----:B------:R1:W4:Y:S04]  /*4b00*/  LDG.E.U16 R15, [R58.64] ;  /* 0x000000043a0f7981 */ /* 0x000328000c1e1500 */
[----:B------:R2:W4:Y:S01]  /*4b10*/  LDG.E.U16 R40, [R60.64] ;  /* 0x000000043c287981 */ /* 0x000522000c1e1500 */
[----:B0-----:R-:W-:-:S03]  /*4b20*/  IMAD.WIDE R56, R3, 0x2, R26 ;  /* 0x0000000203387825 */ /* 0x001fc600078e021a */
[----:B------:R-:W4:Y:S01]  /*4b30*/  LDL.64 R26, [R1+0x288] ;  /* 0x00028800011a7983 */ /* 0x000f220000100a00 */
[----:B-1----:R-:W-:-:S03]  /*4b40*/  IMAD.WIDE R58, R3, 0x2, R18 ;  /* 0x00000002033a7825 */ /* 0x002fc600078e0212 */
[----:B------:R-:W4:Y:S01]  /*4b50*/  LDL.64 R18, [R1+0x320] ;  /* 0x0003200001127983 */ /* 0x000f220000100a00 */
[----:B--2---:R-:W-:-:S03]  /*4b60*/  IMAD.WIDE R60, R3, 0x2, R16 ;  /* 0x00000002033c7825 */ /* 0x004fc600078e0210 */
[----:B------:R-:W2:Y:S01]  /*4b70*/  LDL.64 R16, [R1+0x300] ;  /* 0x0003000001107983 */ /* 0x000ea20000100a00 */
[----:B------:R-:W-:-:S05]  /*4b80*/  IMAD.WIDE R54, R3, 0x2, R54 ;  /* 0x0000000203367825 */ /* 0x000fca00078e0236 */
[----:B------:R0:W2:Y:S02]  /*4b90*/  LDG.E.U16 R38, [R54.64] ;  /* 0x0000000436267981 */ /* 0x0000a4000c1e1500 */
[C---:B0-----:R-:W-:Y:S02]  /*4ba0*/  IMAD.WIDE R54, R3.reuse, 0x2, R66 ;  /* 0x0000000203367825 */ /* 0x041fe400078e0242 */
[----:B------:R0:W2:Y:S04]  /*4bb0*/  LDG.E.U16 R66, [R58.64] ;  /* 0x000000043a427981 */ /* 0x0000a8000c1e1500 */
[----:B------:R1:W2:Y:S01]  /*4bc0*/  LDG.E.U16 R49, [R54.64] ;  /* 0x0000000436317981 */ /* 0x0002a2000c1e1500 */
[----:B---3--:R-:W-:-:S03]  /*4bd0*/  IMAD.WIDE R62, R3, 0x2, R62 ;  /* 0x00000002033e7825 */ /* 0x008fc600078e023e */
[----:B------:R5:W3:Y:S01]  /*4be0*/  LDG.E.U16 R67, [R60.64] ;  /* 0x000000043c437981 */ /* 0x000ae2000c1e1500 */
[----:B0-----:R-:W-:-:S03]  /*4bf0*/  IMAD.WIDE R58, R3, 0x2, R78 ;  /* 0x00000002033a7825 */ /* 0x001fc600078e024e */
[----:B------:R4:W3:Y:S01]  /*4c00*/  LDG.E.U16 R68, [R62.64] ;  /* 0x000000043e447981 */ /* 0x0008e2000c1e1500 */
[----:B-1----:R-:W-:-:S03]  /*4c10*/  IMAD.WIDE R54, R3, 0x2, R64 ;  /* 0x0000000203367825 */ /* 0x002fc600078e0240 */
[----:B------:R0:W3:Y:S04]  /*4c20*/  LDG.E.U16 R65, [R56.64] ;  /* 0x0000000438417981 */ /* 0x0000e8000c1e1500 */
[----:B------:R1:W3:Y:S01]  /*4c30*/  LDG.E.U16 R64, [R54.64] ;  /* 0x0000000436407981 */ /* 0x0002e2000c1e1500 */
[----:B-----5:R-:W-:-:S03]  /*4c40*/  IMAD.WIDE R60, R3, 0x2, R72 ;  /* 0x00000002033c7825 */ /* 0x020fc600078e0248 */
[----:B------:R-:W5:Y:S01]  /*4c50*/  LDL.64 R78, [R1+0x2f0] ;  /* 0x0002f000014e7983 */ /* 0x000f620000100a00 */
[----:B0-----:R-:W-:-:S03]  /*4c60*/  IMAD.WIDE R56, R3, 0x2, R80 ;  /* 0x0000000203387825 */ /* 0x001fc600078e0250 */
[----:B------:R2:W3:Y:S01]  /*4c70*/  LDG.E.U16 R72, [R60.64] ;  /* 0x000000043c487981 */ /* 0x0004e2000c1e1500 */
[----:B-1----:R-:W-:-:S04]  /*4c80*/  IMAD.WIDE R54, R3, 0x2, R82 ;  /* 0x0000000203367825 */ /* 0x002fc800078e0252 */
[C---:B----4-:R-:W-:Y:S01]  /*4c90*/  IMAD.WIDE R62, R3.reuse, 0x2, R70 ;  /* 0x00000002033e7825 */ /* 0x050fe200078e0246 */
[----:B------:R0:W4:Y:S04]  /*4ca0*/  LDG.E.U16 R69, [R54.64] ;  /* 0x0000000436457981 */ /* 0x000128000c1e1500 */
[----:B------:R1:W3:Y:S04]  /*4cb0*/  LDG.E.U16 R70, [R56.64] ;  /* 0x0000000438467981 */ /* 0x0002e8000c1e1500 */
[----:B------:R1:W3:Y:S01]  /*4cc0*/  LDG.E.U16 R71, [R58.64] ;  /* 0x000000043a477981 */ /* 0x0002e2000c1e1500 */
[----:B0-----:R-:W-:-:S03]  /*4cd0*/  IMAD.WIDE R54, R3, 0x2, R76 ;  /* 0x0000000203367825 */ /* 0x001fc600078e024c */
[----:B------:R-:W3:Y:S04]  /*4ce0*/  LDL.64 R76, [R1+0x2d0] ;  /* 0x0002d000014c7983 */ /* 0x000ee80000100a00 */
[----:B------:R0:W3:Y:S01]  /*4cf0*/  LDG.E.U16 R73, [R62.64] ;  /* 0x000000043e497981 */ /* 0x0000e2000c1e1500 */
[----:B-1----:R-:W-:-:S03]  /*4d00*/  IMAD.WIDE R56, R3, 0x2, R26 ;  /* 0x0000000203387825 */ /* 0x002fc600078e021a */
[----:B------:R-:W4:Y:S01]  /*4d10*/  LDL.64 R26, [R1+0x2b0] ;  /* 0x0002b000011a7983 */ /* 0x000f220000100a00 */
[----:B------:R-:W-:-:S03]  /*4d20*/  IMAD.WIDE R58, R3, 0x2, R18 ;  /* 0x00000002033a7825 */ /* 0x000fc600078e0212 */
[----:B------:R-:W4:Y:S01]  /*4d30*/  LDL.64 R18, [R1+0x290] ;  /* 0x0002900001127983 */ /* 0x000f220000100a00 */
[----:B--2---:R-:W-:-:S03]  /*4d40*/  IMAD.WIDE R60, R3, 0x2, R16 ;  /* 0x00000002033c7825 */ /* 0x004fc600078e0210 */
[----:B------:R1:W2:Y:S04]  /*4d50*/  LDG.E.U16 R80, [R58.64] ;  /* 0x000000043a507981 */ /* 0x0002a8000c1e1500 */
[----:B------:R-:W2:Y:S01]  /*4d60*/  LDL.64 R16, [R1+0x270] ;  /* 0x0002700001107983 */ /* 0x000ea20000100a00 */
[----:B0-----:R-:W-:-:S03]  /*4d70*/  IMAD.WIDE R62, R3, 0x2, R74 ;  /* 0x00000002033e7825 */ /* 0x001fc600078e024a */
[----:B------:R0:W2:Y:S04]  /*4d80*/  LDG.E.U16 R74, [R54.64] ;  /* 0x00000004364a7981 */ /* 0x0000a8000c1e1500 */
[----:B------:R0:W2:Y:S01]  /*4d90*/  LDG.E.U16 R75, [R56.64] ;  /* 0x00000004384b7981 */ /* 0x0000a2000c1e1500 */
[----:B-1----:R-:W-:-:S03]  /*4da0*/  IMAD.WIDE R58, R3, 0x2, R102 ;  /* 0x00000002033a7825 */ /* 0x002fc600078e0266 */
[----:B------:R1:W2:Y:S01]  /*4db0*/  LDG.E.U16 R81, [R60.64] ;  /* 0x000000043c517981 */ /* 0x0002a2000c1e1500 */
[----:B0-----:R-:W-:-:S03]  /*4dc0*/  IMAD.WIDE R54, R3, 0x2, R106 ;  /* 0x0000000203367825 */ /* 0x001fc600078e026a */
[----:B------:R0:W2:Y:S01]  /*4dd0*/  LDG.E.U16 R82, [R62.64] ;  /* 0x000000043e527981 */ /* 0x0000a2000c1e1500 */
[----:B------:R-:W-:-:S03]  /*4de0*/  IMAD.WIDE R56, R3, 0x2, R104 ;  /* 0x0000000203387825 */ /* 0x000fc600078e0268 */
[----:B------:R1:W2:Y:S01]  /*4df0*/  LDG.E.U16 R83, [R54.64] ;  /* 0x0000000436537981 */ /* 0x0002a2000c1e1500 */
[----:B0-----:R-:W-:-:S03]  /*4e00*/  IMAD.WIDE R62, R3, 0x2, R88 ;  /* 0x00000002033e7825 */ /* 0x001fc600078e0258 */
[----:B------:R0:W2:Y:S04]  /*4e10*/  LDG.E.U16 R88, [R56.64] ;  /* 0x0000000438587981 */ /* 0x0000a8000c1e1500 */
[----:B------:R5:W2:Y:S01]  /*4e20*/  LDG.E.U16 R89, [R58.64] ;  /* 0x000000043a597981 */ /* 0x000aa2000c1e1500 */
[----:B-1----:R-:W-:-:S03]  /*4e30*/  IMAD.WIDE R60, R3, 0x2, R90 ;  /* 0x00000002033c7825 */ /* 0x002fc600078e025a */
[----:B------:R1:W2:Y:S01]  /*4e40*/  LDG.E.U16 R91, [R62.64] ;  /* 0x000000043e5b7981 */ /* 0x0002a2000c1e1500 */
[----:B------:R-:W-:-:S03]  /*4e50*/  IMAD.WIDE R54, R3, 0x2, R100 ;  /* 0x0000000203367825 */ /* 0x000fc600078e0264 */
[----:B------:R1:W2:Y:S01]  /*4e60*/  LDG.E.U16 R90, [R60.64] ;  /* 0x000000043c5a7981 */ /* 0x0002a2000c1e1500 */
[----:B0-----:R-:W-:-:S04]  /*4e70*/  IMAD.WIDE R56, R3, 0x2, R98 ;  /* 0x0000000203387825 */ /* 0x001fc800078e0262 */
[----:B-----5:R-:W-:-:S04]  /*4e80*/  IMAD.WIDE R58, R3, 0x2, R96 ;  /* 0x00000002033a7825 */ /* 0x020fc800078e0260 */
[C---:B-1----:R-:W-:Y:S02]  /*4e90*/  IMAD.WIDE R62, R3.reuse, 0x2, R92 ;  /* 0x00000002033e7825 */ /* 0x042fe400078e025c */
[----:B------:R0:W5:Y:S02]  /*4ea0*/  LDG.E.U16 R92, [R54.64] ;  /* 0x00000004365c7981 */ /* 0x000164000c1e1500 */
[C---:B------:R-:W-:Y:S02]  /*4eb0*/  IMAD.WIDE R60, R3.reuse, 0x2, R94 ;  /* 0x00000002033c7825 */ /* 0x040fe400078e025e */
[----:B------:R3:W5:Y:S04]  /*4ec0*/  LDG.E.U16 R93, [R56.64] ;  /* 0x00000004385d7981 */ /* 0x000768000c1e1500 */
[----:B------:R4:W5:Y:S04]  /*4ed0*/  LDG.E.U16 R94, [R58.64] ;  /* 0x000000043a5e7981 */ /* 0x000968000c1e1500 */
[----:B------:R1:W5:Y:S01]  /*4ee0*/  LDG.E.U16 R95, [R60.64] ;  /* 0x000000043c5f7981 */ /* 0x000362000c1e1500 */
[----:B0-----:R-:W-:-:S03]  /*4ef0*/  IMAD.WIDE R54, R3, 0x2, R78 ;  /* 0x0000000203367825 */ /* 0x001fc600078e024e */
[----:B------:R2:W5:Y:S01]  /*4f00*/  LDG.E.U16 R96, [R62.64] ;  /* 0x000000043e607981 */ /* 0x000562000c1e1500 */
[----:B---3--:R-:W-:-:S03]  /*4f10*/  IMAD.WIDE R56, R3, 0x2, R76 ;  /* 0x0000000203387825 */ /* 0x008fc600078e024c */
[----:B------:R-:W3:Y:S01]  /*4f20*/  LDG.E.U16 R54, [R54.64] ;  /* 0x0000000436367981 */ /* 0x000ee2000c1e1500 */
[----:B----4-:R-:W-:-:S03]  /*4f30*/  IMAD.WIDE R58, R3, 0x2, R26 ;  /* 0x00000002033a7825 */ /* 0x010fc600078e021a */
[----:B------:R-:W4:Y:S01]  /*4f40*/  LDG.E.U16 R56, [R56.64] ;  /* 0x0000000438387981 */ /* 0x000f22000c1e1500 */
[----:B-1----:R-:W-:-:S03]  /*4f50*/  IMAD.WIDE R60, R3, 0x2, R18 ;  /* 0x00000002033c7825 */ /* 0x002fc600078e0212 */
[----:B------:R-:W3:Y:S04]  /*4f60*/  LDG.E.U16 R58, [R58.64] ;  /* 0x000000043a3a7981 */ /* 0x000ee8000c1e1500 */
[----:B------:R-:W3:Y:S04]  /*4f70*/  LDG.E.U16 R60, [R60.64] ;  /* 0x000000043c3c7981 */ /* 0x000ee8000c1e1500 */
[----:B------:R-:W3:Y:S04]  /*4f80*/  LDL.64 R78, [R1+0x260] ;  /* 0x00026000014e7983 */ /* 0x000ee80000100a00 */
[----:B------:R-:W3:Y:S04]  /*4f90*/  LDL.64 R26, [R1+0x258] ;  /* 0x00025800011a7983 */ /* 0x000ee80000100a00 */
[----:B------:R-:W3:Y:S04]  /*4fa0*/  LDL.64 R18, [R1+0x230] ;  /* 0x0002300001127983 */ /* 0x000ee80000100a00 */
[----:B------:R-:W3:Y:S01]  /*4fb0*/  LDL.64 R76, [R1+0x218] ;  /* 0x00021800014c7983 */ /* 0x000ee20000100a00 */
[----:B--2---:R-:W-:-:S06]  /*4fc0*/  IMAD.WIDE R62, R3, 0x2, R16 ;  /* 0x00000002033e7825 */ /* 0x004fcc00078e0210 */
[----:B------:R-:W2:Y:S04]  /*4fd0*/  LDG.E.U16 R62, [R62.64] ;  /* 0x000000043e3e7981 */ /* 0x000ea8000c1e1500 */
[----:B------:R-:W-:Y:S01]  /*4fe0*/  BAR.SYNC.DEFER_BLOCKING 0x0 ;  /* 0x0000000000007b1d */ /* 0x000fe20000010000 */
[C---:B------:R-:W-:Y:S02]  /*4ff0*/  LOP3.LUT R16, R2.reuse, 0x20, RZ, 0x3c, !PT ;  /* 0x0000002002107812 */ /* 0x040fe400078e3cff */
[----:B------:R-:W-:-:S03]  /*5000*/  LOP3.LUT R17, R2, 0x40, RZ, 0x3c, !PT ;  /* 0x0000004002117812 */ /* 0x000fc600078e3cff */
        /* <DEDUP_REMOVED lines=33> */
[----:B------:R-:W-:Y:S04]  /*5220*/  STS.U16 [R17+0x4600], R46 ;  /* 0x0046002e11007388 */ /* 0x000fe80000000400 */
[----:B------:R-:W-:Y:S04]  /*5230*/  STS.U16 [R17+0x4a00], R45 ;  /* 0x004a002d11007388 */ /* 0x000fe80000000400 */
[----:B------:R-:W-:Y:S04]  /*5240*/  STS.U16 [R17+0x4e00], R44 ;  /* 0x004e002c11007388 */ /* 0x000fe80000000400 */
[----:B------:R-:W-:Y:S04]  /*5250*/  STS.U16 [R17+0x5200], R43 ;  /* 0x0052002b11007388 */ /* 0x000fe80000000400 */
[----:B------:R-:W-:Y:S04]  /*5260*/  STS.U16 [R17+0x5600], R42 ;  /* 0x0056002a11007388 */ /* 0x000fe80000000400 */
[----:B------:R-:W-:Y:S04]  /*5270*/  STS.U16 [R17+0x5a00], R41 ;  /* 0x005a002911007388 */ /* 0x000fe80000000400 */
[----:B------:R-:W-:Y:S01]  /*5280*/  STS.U16 [R17+0x5e00], R40 ;  /* 0x005e002811007388 */ /* 0x000fe20000000400 */
[----:B0-----:R-:W-:-:S03]  /*5290*/  LOP3.LUT R16, R2, 0x60, RZ, 0x3c, !PT ;  /* 0x0000006002107812 */ /* 0x001fc600078e3cff */
[----:B------:R-:W-:Y:S04]  /*52a0*/  STS.U16 [R17+0x6200], R64 ;  /* 0x0062004011007388 */ /* 0x000fe80000000400 */
[----:B------:R-:W-:Y:S04]  /*52b0*/  STS.U16 [R17+0x6600], R68 ;  /* 0x0066004411007388 */ /* 0x000fe80000000400 */
[----:B------:R-:W-:Y:S04]  /*52c0*/  STS.U16 [R17+0x6a00], R90 ;  /* 0x006a005a11007388 */ /* 0x000fe80000000400 */
[----:B------:R-:W-:Y:S04]  /*52d0*/  STS.U16 [R17+0x6e00], R91 ;  /* 0x006e005b11007388 */ /* 0x000fe80000000400 */
[----:B-----5:R-:W-:Y:S04]  /*52e0*/  STS.U16 [R17+0x7200], R92 ;  /* 0x0072005c11007388 */ /* 0x020fe80000000400 */
        /* <DEDUP_REMOVED lines=14> */
[----:B---3--:R-:W-:Y:S04]  /*53d0*/  STS.U16 [R16+0x6f00], R54 ;  /* 0x006f003610007388 */ /* 0x008fe80000000400 */
[----:B----4-:R-:W-:Y:S04]  /*53e0*/  STS.U16 [R16+0x7300], R56 ;  /* 0x0073003810007388 */ /* 0x010fe80000000400 */
[----:B------:R-:W-:Y:S04]  /*53f0*/  STS.U16 [R16+0x7700], R58 ;  /* 0x0077003a10007388 */ /* 0x000fe80000000400 */
[----:B------:R-:W-:Y:S04]  /*5400*/  STS.U16 [R16+0x7b00], R60 ;  /* 0x007b003c10007388 */ /* 0x000fe80000000400 */
[----:B--2---:R-:W-:Y:S04]  /*5410*/  STS.U16 [R16+0x7f00], R62 ;  /* 0x007f003e10007388 */ /* 0x004fe80000000400 */
[----:B------:R-:W-:Y:S06]  /*5420*/  BAR.SYNC.DEFER_BLOCKING 0x0 ;  /* 0x0000000000007b1d */ /* 0x000fec0000010000 */
[----:B------:R-:W-:Y:S04]  /*5430*/  LDSM.16.MT88.4 R8, [R252] ;  /* 0x00000000fc08783b */ /* 0x000fe80000004200 */
[----:B------:R-:W0:Y:S04]  /*5440*/  LDSM.16.M88.4 R220, [R4+0x4000] ;  /* 0x0040000004dc783b */ /* 0x000e280000000200 */
[----:B------:R-:W1:Y:S04]  /*5450*/  LDSM.16.M88.4 R28, [R4+0x4400] ;  /* 0x00440000041c783b */ /* 0x000e680000000200 */
[----:B------:R-:W2:Y:S04]  /*5460*/  LDSM.16.M88.4 R208, [R4+0x4800] ;  /* 0x0048000004d0783b */ /* 0x000ea80000000200 */
[----:B------:R-:W3:Y:S04]  /*5470*/  LDSM.16.M88.4 R120, [R4+0x4c00] ;  /* 0x004c00000478783b */ /* 0x000ee80000000200 */
[----:B------:R-:W4:Y:S04]  /*5480*/  LDSM.16.M88.4 R200, [R4+0x5000] ;  /* 0x0050000004c8783b */ /* 0x000f280000000200 */
[----:B------:R-:W5:Y:S04]  /*5490*/  LDSM.16.M88.4 R196, [R4+0x5400] ;  /* 0x0054000004c4783b */ /* 0x000f680000000200 */
[----:B------:R-:W0:Y:S04]  /*54a0*/  LDSM.16.M88.4 R36, [R4+0x5800] ;  /* 0x005800000424783b */ /* 0x000e280000000200 */
[----:B------:R-:W0:Y:S04]  /*54b0*/  LDSM.16.M88.4 R136, [R4+0x5c00] ;  /* 0x005c00000488783b */ /* 0x000e280000000200 */
[----:B------:R-:W1:Y:S04]  /*54c0*/  LDSM.16.M88.4 R184, [R4+0x6000] ;  /* 0x0060000004b8783b */ /* 0x000e680000000200 */
[----:B------:R-:W1:Y:S04]  /*54d0*/  LDSM.16.M88.4 R180, [R4+0x6400] ;  /* 0x0064000004b4783b */ /* 0x000e680000000200 */
[----:B------:R-:W2:Y:S04]  /*54e0*/  LDSM.16.M88.4 R92, [R4+0x6800] ;  /* 0x00680000045c783b */ /* 0x000ea80000000200 */
[----:B------:R-:W2:Y:S04]  /*54f0*/  LDSM.16.M88.4 R172, [R4+0x6c00] ;  /* 0x006c000004ac783b */ /* 0x000ea80000000200 */
[----:B------:R-:W3:Y:S04]  /*5500*/  LDSM.16.M88.4 R80, [R4+0x7000] ;  /* 0x007000000450783b */ /* 0x000ee80000000200 */
[----:B------:R-:W3:Y:S04]  /*5510*/  LDSM.16.M88.4 R116, [R4+0x7400] ;  /* 0x007400000474783b */ /* 0x000ee80000000200 */
[----:B------:R-:W4:Y:S04]  /*5520*/  LDSM.16.M88.4 R152, [R4+0x7800] ;  /* 0x007800000498783b */ /* 0x000f280000000200 */
[----:B------:R-:W4:Y:S04]  /*5530*/  LDSM.16.M88.4 R60, [R4+0x7c00] ;  /* 0x007c0000043c783b */ /* 0x000f280000000200 */
[----:B------:R-:W5:Y:S04]  /*5540*/  LDSM.16.MT88.4 R224, [R252+0x1000] ;  /* 0x00100000fce0783b */ /* 0x000f680000004200 */
[----:B------:R-:W5:Y:S01]  /*5550*/  LDSM.16.MT88.4 R56, [R252+0x80] ;  /* 0x00008000fc38783b */ /* 0x000f620000004200 */
[----:B0-----:R-:W-:Y:S03]  /*5560*/  HMMA.16816.F32 R164, R8, R220, RZ ;  /* 0x000000dc08a4723c */ /* 0x001fe600000018ff */
[----:B------:R-:W0:Y:S01]  /*5570*/  LDSM.16.MT88.4 R52, [R252+0x1080] ;  /* 0x00108000fc34783b */ /* 0x000e220000004200 */
[----:B------:R-:W-:-:S03]  /*5580*/  LOP3.LUT R16, R4, 0x40, RZ, 0x3c, !PT ;  /* 0x0000004004107812 */ /* 0x000fc600078e3cff */
[----:B------:R-:W-:Y:S01]  /*5590*/  LDSM.16.MT88.4 R228, [R252+0x2000] ;  /* 0x00200000fce4783b */ /* 0x000fe20000004200 */
[C---:B-1----:R-:W-:Y:S08]  /*55a0*/  HMMA.16816.F32 R88, R8.reuse, R28, RZ ;  /* 0x0000001c0858723c */ /* 0x042ff000000018ff */
[C---:B--2---:R-:W-:Y:S08]  /*55b0*/  HMMA.16816.F32 R156, R8.reuse, R208, RZ ;  /* 0x000000d0089c723c */ /* 0x044ff000000018ff */
[C---:B---3--:R-:W-:Y:S08]  /*55c0*/  HMMA.16816.F32 R48, R8.reuse, R120, RZ ;  /* 0x000000780830723c */ /* 0x048ff000000018ff */
[C---:B----4-:R-:W-:Y:S08]  /*55d0*/  HMMA.16816.F32 R140, R8.reuse, R200, RZ ;  /* 0x000000c8088c723c */ /* 0x050ff000000018ff */
[C---:B-----5:R-:W-:Y:S08]  /*55e0*/  HMMA.16816.F32 R112, R8.reuse, R196, RZ ;  /* 0x000000c40870723c */ /* 0x060ff000000018ff */
[C---:B------:R-:W-:Y:S08]  /*55f0*/  HMMA.16816.F32 R12, R8.reuse, R36, RZ ;  /* 0x00000024080c723c */ /* 0x040ff000000018ff */
        /* <DEDUP_REMOVED lines=8> */
[----:B------:R-:W-:Y:S08]  /*5680*/  HMMA.16816.F32 R8, R8, R60, RZ ;  /* 0x0000003c0808723c */ /* 0x000ff000000018ff */
[C---:B------:R-:W-:Y:S08]  /*5690*/  HMMA.16816.F32 R164, R224.reuse, R222, R164 ;  /* 0x000000dee0a4723c */ /* 0x040ff000000018a4 */
        /* <DEDUP_REMOVED lines=14> */
[----:B------:R-:W-:Y:S08]  /*5780*/  HMMA.16816.F32 R224, R224, R62, R8 ;  /* 0x0000003ee0e0723c */ /* 0x000ff00000001808 */
        /* <DEDUP_REMOVED lines=16> */
[C---:B0-----:R-:W-:Y:S01]  /*5890*/  HMMA.16816.F32 R220, R52.reuse, R222, R216 ;  /* 0x000000de34dc723c */ /* 0x041fe200000018d8 */
[----:B------:R-:W0:Y:S07]  /*58a0*/  LDSM.16.M88.4 R216, [R16+0x4000] ;  /* 0x0040000010d8783b */ /* 0x000e2e0000000200 */
[C---:B------:R-:W-:Y:S01]  /*58b0*/  HMMA.16816.F32 R28, R52.reuse, R30, R212 ;  /* 0x0000001e341c723c */ /* 0x040fe200000018d4 */
[----:B------:R-:W1:Y:S07]  /*58c0*/  LDSM.16.M88.4 R212, [R16+0x4400] ;  /* 0x0044000010d4783b */ /* 0x000e6e0000000200 */
[C---:B------:R-:W-:Y:S01]  /*58d0*/  HMMA.16816.F32 R148, R52.reuse, R210, R148 ;  /* 0x000000d23494723c */ /* 0x040fe20000001894 */
[----:B------:R-:W2:Y:S07]  /*58e0*/  LDSM.16.M88.4 R208, [R16+0x4800] ;  /* 0x0048000010d0783b */ /* 0x000eae0000000200 */
[C---:B------:R-:W-:Y:S01]  /*58f0*/  HMMA.16816.F32 R120, R52.reuse, R122, R204 ;  /* 0x0000007a3478723c */ /* 0x040fe200000018cc */
[----:B------:R-:W3:Y:S07]  /*5900*/  LDSM.16.M88.4 R204, [R16+0x4c00] ;  /* 0x004c000010cc783b */ /* 0x000eee0000000200 */
[C---:B------:R-:W-:Y:S01]  /*5910*/  HMMA.16816.F32 R96, R52.reuse, R202, R96 ;  /* 0x000000ca3460723c */ /* 0x040fe20000001860 */
[----:B------:R-:W4:Y:S07]  /*5920*/  LDSM.16.M88.4 R200, [R16+0x5000] ;  /* 0x0050000010c8783b */ /* 0x000f2e0000000200 */
[C---:B------:R-:W-:Y:S01]  /*5930*/  HMMA.16816.F32 R8, R52.reuse, R198, R8 ;  /* 0x000000c63408723c */ /* 0x040fe20000001808 */
[----:B------:R-:W2:Y:S07]  /*5940*/  LDSM.16.M88.4 R196, [R16+0x5400] ;  /* 0x0054000010c4783b */ /* 0x000eae0000000200 */
[C---:B------:R-:W-:Y:S01]  /*5950*/  HMMA.16816.F32 R36, R52.reuse, R38, R192 ;  /* 0x000000263424723c */ /* 0x040fe200000018c0 */
[----:B------:R-:W0:Y:S07]  /*5960*/  LDSM.16.M88.4 R192, [R16+0x5800] ;  /* 0x0058000010c0783b */ /* 0x000e2e0000000200 */
        /* <DEDUP_REMOVED lines=11> */
[----:B------:R-:W1:Y:S07]  /*5a20*/  LDSM.16.M88.4 R168, [R16+0x7000] ;  /* 0x0070000010a8783b */ /* 0x000e6e0000000200 */
[C---:B------:R-:W-:Y:S01]  /*5a30*/  HMMA.16816.F32 R116, R52.reuse, R118, R160 ;  /* 0x000000763474723c */ /* 0x040fe200000018a0 */
[----:B------:R-:W-:Y:S07]  /*5a40*/  LDSM.16.M88.4 R160, [R16+0x7800] ;  /* 0x0078000010a0783b */ /* 0x000fee0000000200 */
[C---:B------:R-:W-:Y:S01]  /*5a50*/  HMMA.16816.F32 R20, R52.reuse, R154, R20 ;  /* 0x0000009a3414723c */ /* 0x040fe20000001814 */
[----:B------:R-:W-:Y:S07]  /*5a60*/  LDSM.16.MT88.4 R152, [R252+0x2080] ;  /* 0x00208000fc98783b */ /* 0x000fee0000004200 */
[----:B------:R-:W-:Y:S01]  /*5a70*/  HMMA.16816.F32 R60, R52, R62, R56 ;  /* 0x0000003e343c723c */ /* 0x000fe20000001838 */
[----:B------:R-:W4:Y:S04]  /*5a80*/  LDSM.16.M88.4 R56, [R16+0x7400] ;  /* 0x007400001038783b */ /* 0x000f280000000200 */
[----:B------:R0:W4:Y:S04]  /*5a90*/  LDSM.16.M88.4 R52, [R16+0x7c00] ;  /* 0x007c00001034783b */ /* 0x0001280000000200 */
[----:B0-----:R-:W5:Y:S01]  /*5aa0*/  LDL.64 R16, [R1+0x268] ;  /* 0x0002680001107983 */ /* 0x001f620000100a00 */
[C---:B------:R-:W-:Y:S08]  /*5ab0*/  HMMA.16816.F32 R164, R228.reuse, R216, R164 ;  /* 0x000000d8e4a4723c */ /* 0x040ff000000018a4 */
[C---:B-1----:R-:W-:Y:S08]  /*5ac0*/  HMMA.16816.F32 R88, R228.reuse, R212, R88 ;  /* 0x000000d4e458723c */ /* 0x042ff00000001858 */
[C---:B--2---:R-:W-:Y:S08]  /*5ad0*/  HMMA.16816.F32 R156, R228.reuse, R208, R156 ;  /* 0x000000d0e49c723c */ /* 0x044ff0000000189c */
[C---:B---3--:R-:W-:Y:S08]  /*5ae0*/  HMMA.16816.F32 R48, R228.reuse, R204, R48 ;  /* 0x000000cce430723c */ /* 0x048ff00000001830 */
[C---:B----4-:R-:W-:Y:S08]  /*5af0*/  HMMA.16816.F32 R140, R228.reuse, R200, R140 ;  /* 0x000000c8e48c723c */ /* 0x050ff0000000188c */
        /* <DEDUP_REMOVED lines=10> */
[----:B------:R-:W-:Y:S01]  /*5ba0*/  HMMA.16816.F32 R224, R228, R52, R224 ;  /* 0x00000034e4e0723c */ /* 0x000fe200000018e0 */
[----:B------:R-:W2:Y:S04]  /*5bb0*/  LDL.64 R228, [R1+0x228] ;  /* 0x0002280001e47983 */ /* 0x000ea80000100a00 */
[----:B------:R-:W3:Y:S03]  /*5bc0*/  LDL.64 R230, [R1+0x220] ;  /* 0x0002200001e67983 */ /* 0x000ee60000100a00 */
[C---:B------:R-:W-:Y:S01]  /*5bd0*/  HMMA.16816.F32 R8, R152.reuse, R196, R8 ;  /* 0x000000c49808723c */ /* 0x040fe20000001808 */
[----:B------:R-:W4:Y:S07]  /*5be0*/  LDL.64 R196, [R1+0x1f0] ;  /* 0x0001f00001c47983 */ /* 0x000f2e0000100a00 */
        /* <DEDUP_REMOVED lines=8> */
[C---:B------:R-:W-:Y:S07]  /*5c70*/  HMMA.16816.F32 R80, R152.reuse, R168, R80 ;  /* 0x000000a89850723c */ /* 0x040fee0000001850 */
[C---:B------:R-:W-:Y:S01]  /*5c80*/  IMAD.WIDE R168, R0.reuse, 0x2, R6 ;  /* 0x0000000200a87825 */ /* 0x040fe200078e0206 */
[C---:B------:R-:W-:Y:S04]  /*5c90*/  HMMA.16816.F32 R108, R152.reuse, R172, R108 ;  /* 0x000000ac986c723c */ /* 0x040fe8000000186c */
[----:B------:R0:W4:Y:S04]  /*5ca0*/  LDG.E.U16 R25, [R168.64] ;  /* 0x00000004a8197981 */ /* 0x000128000c1e1500 */
[----:B------:R-:W-:Y:S01]  /*5cb0*/  HMMA.16816.F32 R92, R152, R176, R92 ;  /* 0x000000b0985c723c */ /* 0x000fe2000000185c */
[----:B0-----:R-:W-:-:S06]  /*5cc0*/  IMAD.WIDE R168, R0, 0x2, R26 ;  /* 0x0000000200a87825 */ /* 0x001fcc00078e021a */
[C---:B------:R-:W-:Y:S01]  /*5cd0*/  IMAD.WIDE R176, R0.reuse, 0x2, R78 ;  /* 0x0000000200b07825 */ /* 0x040fe200078e024e */
[----:B------:R-:W-:Y:S01]  /*5ce0*/  HMMA.16816.F32 R120, R152, R204, R120 ;  /* 0x000000cc9878723c */ /* 0x000fe20000001878 */
[----:B------:R3:W4:Y:S04]  /*5cf0*/  LDG.E.U16 R78, [R168.64] ;  /* 0x00000004a84e7981 */ /* 0x000728000c1e1500 */
[----:B------:R-:W4:Y:S01]  /*5d00*/  LDL.64 R204, [R1+0x1b0] ;  /* 0x0001b00001cc7983 */ /* 0x000f220000100a00 */
[----:B-----5:R-:W-:-:S05]  /*5d10*/  IMAD.WIDE R172, R0, 0x2, R16 ;  /* 0x0000000200ac7825 */ /* 0x020fca00078e0210 */
[----:B------:R0:W5:Y:S02]  /*5d20*/  LDG.E.U16 R16, [R172.64] ;  /* 0x00000004ac107981 */ /* 0x000164000c1e1500 */
[C---:B0-----:R-:W-:Y:S02]  /*5d30*/  IMAD.WIDE R172, R0.reuse, 0x2, R18 ;  /* 0x0000000200ac7825 */ /* 0x041fe400078e0212 */
[----:B------:R2:W5:Y:S04]  /*5d40*/  LDG.E.U16 R19, [R176.64] ;  /* 0x00000004b0137981 */ /* 0x000568000c1e1500 */
[----:B------:R0:W5:Y:S02]  /*5d50*/  LDG.E.U16 R26, [R172.64] ;  /* 0x00000004ac1a7981 */ /* 0x000164000c1e1500 */
[----:B0-----:R-:W-:-:S05]  /*5d60*/  IMAD.WIDE R172, R0, 0x2, R76 ;  /* 0x0000000200ac7825 */ /* 0x001fca00078e024c */
[----:B------:R0:W5:Y:S01]  /*5d70*/  LDG.E.U16 R79, [R172.64] ;  /* 0x00000004ac4f7981 */ /* 0x000162000c1e1500 */
[C---:B--2---:R-:W-:Y:S01]  /*5d80*/  IMAD.WIDE R176, R0.reuse, 0x2, R228 ;  /* 0x0000000200b07825 */ /* 0x044fe200078e02e4 */
[----:B------:R-:W-:Y:S02]  /*5d90*/  HMMA.16816.F32 R96, R152, R200, R96 ;  /* 0x000000c89860723c */ /* 0x000fe40000001860 */
[----:B------:R-:W2:Y:S01]  /*5da0*/  LDL.64 R200, [R1+0x1a0] ;  /* 0x0001a00001c87983 */ /* 0x000ea20000100a00 */
[----:B---3--:R-:W-:-:S03]  /*5db0*/  IMAD.WIDE R168, R0, 0x2, R230 ;  /* 0x0000000200a87825 */ /* 0x008fc600078e02e6 */
[----:B------:R4:W3:Y:S04]  /*5dc0*/  LDG.E.U16 R17, [R176.64] ;  /* 0x00000004b0117981 */ /* 0x0008e8000c1e1500 */
[----:B------:R1:W2:Y:S04]  /*5dd0*/  LDG.E.U16 R76, [R168.64] ;  /* 0x00000004a84c7981 */ /* 0x0002a8000c1e1500 */
[----:B------:R-:W2:Y:S01]  /*5de0*/  LDL.64 R228, [R1+0x130] ;  /* 0x0001300001e47983 */ /* 0x000ea20000100a00 */
[----:B----4-:R-:W-:-:S03]  /*5df0*/  IMAD.WIDE R176, R0, 0x2, R196 ;  /* 0x0000000200b07825 */ /* 0x010fc600078e02c4 */
[----:B------:R-:W4:Y:S01]  /*5e00*/  LDL.64 R196, [R1+0x198] ;  /* 0x0001980001c47983 */ /* 0x000f220000100a00 */
[----:B-1----:R-:W-:-:S03]  /*5e10*/  IMAD.WIDE R168, R0, 0x2, R180 ;  /* 0x0000000200a87825 */ /* 0x002fc600078e02b4 */
[----:B------:R-:W2:Y:S01]  /*5e20*/  LDL.64 R180, [R1+0x170] ;  /* 0x0001700001b47983 */ /* 0x000ea20000100a00 */
[----:B0-----:R-:W-:-:S03]  /*5e30*/  IMAD.WIDE R172, R0, 0x2, R192 ;  /* 0x0000000200ac7825 */ /* 0x001fc600078e02c0 */
[----:B------:R0:W3:Y:S04]  /*5e40*/  LDG.E.U16 R27, [R176.64] ;  /* 0x00000004b01b7981 */ /* 0x0000e8000c1e1500 */
[----:B------:R1:W3:Y:S04]  /*5e50*/  LDG.E.U16 R77, [R172.64] ;  /* 0x00000004ac4d7981 */ /* 0x0002e8000c1e1500 */
[----:B------:R-:W3:Y:S01]  /*5e60*/  LDL.64 R192, [R1+0x168] ;  /* 0x0001680001c07983 */ /* 0x000ee20000100a00 */
[----:B0-----:R-:W-:-:S03]  /*5e70*/  IMAD.WIDE R176, R0, 0x2, R188 ;  /* 0x0000000200b07825 */ /* 0x001fc600078e02bc */
[----:B------:R-:W3:Y:S01]  /*5e80*/  LDL.64 R188, [R1+0x160] ;  /* 0x0001600001bc7983 */ /* 0x000ee20000100a00 */
[----:B-1----:R-:W-:-:S03]  /*5e90*/  IMAD.WIDE R172, R0, 0x2, R184 ;  /* 0x0000000200ac7825 */ /* 0x002fc600078e02b8 */
[----:B------:R-:W5:Y:S04]  /*5ea0*/  LDL.64 R184, [R1+0x158] ;  /* 0x0001580001b87983 */ /* 0x000f680000100a00 */
[----:B------:R0:W5:Y:S01]  /*5eb0*/  LDG.E.U16 R18, [R168.64] ;  /* 0x00000004a8127981 */ /* 0x000162000c1e1500 */
[C---:B------:R-:W-:Y:S03]  /*5ec0*/  HMMA.16816.F32 R220, R152.reuse, R216, R220 ;  /* 0x000000d898dc723c */ /* 0x040fe600000018dc */
[----:B------:R1:W5:Y:S04]  /*5ed0*/  LDG.E.U16 R217, [R176.64] ;  /* 0x00000004b0d97981 */ /* 0x000368000c1e1500 */
[----:B------:R-:W5:Y:S01]  /*5ee0*/  LDL.64 R230, [R1+0xa8] ;  /* 0x0000a80001e67983 */ /* 0x000f620000100a00 */
[C---:B------:R-:W-:Y:S03]  /*5ef0*/  HMMA.16816.F32 R28, R152.reuse, R212, R28 ;  /* 0x000000d4981c723c */ /* 0x040fe6000000181c */
[----:B------:R2:W5:Y:S05]  /*5f00*/  LDG.E.U16 R213, [R172.64] ;  /* 0x00000004acd57981 */ /* 0x00056a000c1e1500 */
[----:B------:R-:W-:Y:S01]  /*5f10*/  HMMA.16816.F32 R148, R152, R208, R148 ;  /* 0x000000d09894723c */ /* 0x000fe20000001894 */
[----:B0-----:R-:W-:-:S05]  /*5f20*/  IMAD.WIDE R168, R0, 0x2, R204 ;  /* 0x0000000200a87825 */ /* 0x001fca00078e02cc */
[----:B------:R4:W5:Y:S02]  /*5f30*/  LDG.E.U16 R216, [R168.64] ;  /* 0x00000004a8d87981 */ /* 0x000964000c1e1500 */
[C---:B----4-:R-:W-:Y:S02]  /*5f40*/  IMAD.WIDE R168, R0.reuse, 0x2, R196 ;  /* 0x0000000200a87825 */ /* 0x050fe400078e02c4 */
[----:B------:R-:W4:Y:S02]  /*5f50*/  LDL.64 R196, [R1+0x128] ;  /* 0x0001280001c47983 */ /* 0x000f240000100a00 */
[C---:B--2---:R-:W-:Y:S02]  /*5f60*/  IMAD.WIDE R172, R0.reuse, 0x2, R180 ;  /* 0x0000000200ac7825 */ /* 0x044fe400078e02b4 */
[----:B------:R-:W2:Y:S04]  /*5f70*/  LDL.64 R180, [R1+0x120] ;  /* 0x0001200001b47983 */ /* 0x000ea80000100a00 */
[----:B------:R3:W2:Y:S04]  /*5f80*/  LDG.E.U16 R209, [R168.64] ;  /* 0x00000004a8d17981 */ /* 0x0006a8000c1e1500 */
[----:B------:R5:W2:Y:S01]  /*5f90*/  LDG.E.U16 R208, [R172.64] ;  /* 0x00000004acd07981 */ /* 0x000aa2000c1e1500 */
[----:B---3--:R-:W-:-:S03]  /*5fa0*/  IMAD.WIDE R168, R0, 0x2, R188 ;  /* 0x0000000200a87825 */ /* 0x008fc600078e02bc */
[----:B------:R-:W3:Y:S01]  /*5fb0*/  LDL.64 R188, [R1+0xb0] ;  /* 0x0000b00001bc7983 */ /* 0x000ee20000100a00 */
[----:B-----5:R-:W-:-:S03]  /*5fc0*/  IMAD.WIDE R172, R0, 0x2, R184 ;  /* 0x0000000200ac7825 */ /* 0x020fc600078e02b8 */
[----:B------:R-:W5:Y:S01]  /*5fd0*/  LDL.64 R184, [R1+0xe0] ;  /* 0x0000e00001b87983 */ /* 0x000f620000100a00 */
[----:B-1----:R-:W-:-:S03]  /*5fe0*/  IMAD.WIDE R176, R0, 0x2, R200 ;  /* 0x0000000200b07825 */ /* 0x002fc600078e02c8 */
[----:B------:R2:W5:Y:S04]  /*5ff0*/  LDG.E.U16 R201, [R172.64] ;  /* 0x00000004acc97981 */ /* 0x000568000c1e1500 */
[----:B------:R0:W5:Y:S04]  /*6000*/  LDG.E.U16 R212, [R176.64] ;  /* 0x00000004b0d47981 */ /* 0x000168000c1e1500 */
[----:B------:R4:W5:Y:S01]  /*6010*/  LDG.E.U16 R204, [R168.64] ;  /* 0x00000004a8cc7981 */ /* 0x000962000c1e1500 */
[----:B0-----:R-:W-:-:S03]  /*6020*/  IMAD.WIDE R176, R0, 0x2, R192 ;  /* 0x0000000200b07825 */ /* 0x001fc600078e02c0 */
[----:B------:R-:W5:Y:S04]  /*6030*/  LDL.64 R192, [R1+0xe8] ;  /* 0x0000e80001c07983 */ /* 0x000f680000100a00 */
[----:B------:R0:W5:Y:S02]  /*6040*/  LDG.E.U16 R205, [R176.64] ;  /* 0x00000004b0cd7981 */ /* 0x000164000c1e1500 */
[C---:B0-----:R-:W-:Y:S02]  /*6050*/  IMAD.WIDE R176, R0.reuse, 0x2, R228 ;  /* 0x0000000200b07825 */ /* 0x041fe400078e02e4 */
[----:B------:R-:W5:Y:S04]  /*6060*/  LDL.64 R228, [R1+0xa0] ;  /* 0x0000a00001e47983 */ /* 0x000f680000100a00 */
[----:B------:R0:W5:Y:S04]  /*6070*/  LDG.E.U16 R200, [R176.64] ;  /* 0x00000004b0c87981 */ /* 0x000168000c1e1500 */
[----:B0-----:R-:W5:Y:S01]  /*6080*/  LDL.64 R176, [R1+0xf0] ;  /* 0x0000f00001b07983 */ /* 0x001f620000100a00 */
[----:B------:R-:W-:Y:S03]  /*6090*/  HMMA.16816.F32 R116, R152, R56, R116 ;  /* 0x000000389874723c */ /* 0x000fe60000001874 */
[----:B------:R-:W5:Y:S01]  /*60a0*/  LDL.64 R56, [R1+0x238] ;  /* 0x0002380001387983 */ /* 0x000f620000100a00 */
[----:B----4-:R-:W-:-:S04]  /*60b0*/  IMAD.WIDE R168, R0, 0x2, R196 ;  /* 0x0000000200a87825 */ /* 0x010fc800078e02c4 */
[C---:B--2---:R-:W-:Y:S01]  /*60c0*/  IMAD.WIDE R172, R0.reuse, 0x2, R180 ;  /* 0x0000000200ac7825 */ /* 0x044fe200078e02b4 */
[----:B------:R0:W2:Y:S04]  /*60d0*/  LDG.E.U16 R197, [R168.64] ;  /* 0x00000004a8c57981 */ /* 0x0000a8000c1e1500 */
[----:B------:R3:W4:Y:S01]  /*60e0*/  LDG.E.U16 R196, [R172.64] ;  /* 0x00000004acc47981 */ /* 0x000722000c1e1500 */
[----:B------:R-:W-:Y:S03]  /*60f0*/  HMMA.16816.F32 R20, R152, R160, R20 ;  /* 0x000000a09814723c */ /* 0x000fe60000001814 */
[----:B------:R-:W2:Y:S01]  /*6100*/  LDL.64 R180, [R1+0x118] ;  /* 0x0001180001b47983 */ /* 0x000ea20000100a00 */
[----:B---3--:R-:W-:-:S05]  /*6110*/  IMAD.WIDE R172, R0, 0x2, R188 ;  /* 0x0000000200ac7825 */ /* 0x008fca00078e02bc */
[----:B------:R5:W3:Y:S02]  /*6120*/  LDG.E.U16 R189, [R172.64] ;  /* 0x00000004acbd7981 */ /* 0x000ae4000c1e1500 */
[----:B-----5:R-:W-:-:S05]  /*6130*/  IMAD.WIDE R172, R0, 0x2, R184 ;  /* 0x0000000200ac7825 */ /* 0x020fca00078e02b8 */
[----:B------:R1:W4:Y:S04]  /*6140*/  LDG.E.U16 R185, [R172.64] ;  /* 0x00000004acb97981 */ /* 0x000328000c1e1500 */
[----:B-1----:R-:W2:Y:S01]  /*6150*/  LDL.64 R172, [R1+0x208] ;  /* 0x0002080001ac7983 */ /* 0x002ea20000100a00 */
[----:B0-----:R-:W-:-:S05]  /*6160*/  IMAD.WIDE R168, R0, 0x2, R192 ;  /* 0x0000000200a87825 */ /* 0x001fca00078e02c0 */
[----:B------:R0:W3:Y:S01]  /*6170*/  LDG.E.U16 R192, [R168.64] ;  /* 0x00000004a8c07981 */ /* 0x0000e2000c1e1500 */
[----:B------:R-:W-:Y:S03]  /*6180*/  HMMA.16816.F32 R60, R152, R52, R60 ;  /* 0x00000034983c723c */ /* 0x000fe6000000183c */
[----:B------:R-:W1:Y:S04]  /*6190*/  LDSM.16.MT88.4 R152, [R252+0x3080] ;  /* 0x00308000fc98783b */ /* 0x000e680000004200 */
[----:B------:R-:W3:Y:S01]  /*61a0*/  LDL.64 R52, [R1+0x200] ;  /* 0x0002000001347983 */ /* 0x000ee20000100a00 */
[----:B0-----:R-:W-:-:S05]  /*61b0*/  IMAD.WIDE R168, R0, 0x2, R230 ;  /* 0x0000000200a87825 */ /* 0x001fca00078e02e6 */
[----:B------:R0:W3:Y:S02]  /*61c0*/  LDG.E.U16 R188, [R168.64] ;  /* 0x00000004a8bc7981 */ /* 0x0000e4000c1e1500 */
[C---:B0-----:R-:W-:Y:S02]  /*61d0*/  IMAD.WIDE R168, R0.reuse, 0x2, R228 ;  /* 0x0000000200a87825 */ /* 0x041fe400078e02e4 */
[----:B------:R-:W0:Y:S02]  /*61e0*/  LDSM.16.MT88.4 R228, [R252+0x3000] ;  /* 0x00300000fce4783b */ /* 0x000e240000004200 */
[C---:B------:R-:W-:Y:S02]  /*61f0*/  IMAD.WIDE R176, R0.reuse, 0x2, R176 ;  /* 0x0000000200b07825 */ /* 0x040fe400078e02b0 */
[----:B------:R1:W3:Y:S04]  /*6200*/  LDG.E.U16 R184, [R168.64] ;  /* 0x00000004a8b87981 */ /* 0x0002e8000c1e1500 */
[----:B------:R1:W3:Y:S04]  /*6210*/  LDG.E.U16 R193, [R176.64] ;  /* 0x00000004b0c17981 */ /* 0x0002e8000c1e1500 */
[----:B-1----:R-:W3:Y:S01]  /*6220*/  LDL.64 R168, [R1+0x250] ;  /* 0x0002500001a87983 */ /* 0x002ee20000100a00 */
[C---:B------:R-:W-:Y:S03]  /*6230*/  HMMA.16816.F32 R28, R152.reuse, R214, R28 ;  /* 0x000000d6981c723c */ /* 0x040fe6000000181c */
[----:B------:R-:W4:Y:S05]  /*6240*/  LDL.64 R176, [R1+0x240] ;  /* 0x0002400001b07983 */ /* 0x000f2a0000100a00 */
[----:B------:R-:W-:Y:S08]  /*6250*/  HMMA.16816.F32 R220, R152, R218, R220 ;  /* 0x000000da98dc723c */ /* 0x000ff000000018dc */
[C---:B0-----:R-:W-:Y:S01]  /*6260*/  HMMA.16816.F32 R88, R228.reuse, R214, R88 ;  /* 0x000000d6e458723c */ /* 0x041fe20000001858 */
[----:B------:R-:W4:Y:S07]  /*6270*/  LDL.64 R214, [R1+0x248] ;  /* 0x0002480001d67983 */ /* 0x000f2e0000100a00 */
[C---:B------:R-:W-:Y:S01]  /*6280*/  HMMA.16816.F32 R164, R228.reuse, R218, R164 ;  /* 0x000000dae4a4723c */ /* 0x040fe200000018a4 */
[----:B------:R-:W4:Y:S07]  /*6290*/  LDL.64 R218, [R1+0x210] ;  /* 0x0002100001da7983 */ /* 0x000f2e0000100a00 */
[-C--:B------:R-:W-:Y:S08]  /*62a0*/  HMMA.16816.F32 R224, R228, R54.reuse, R224 ;  /* 0x00000036e4e0723c */ /* 0x080ff000000018e0 */
[----:B------:R-:W-:Y:S01]  /*62b0*/  HMMA.16816.F32 R60, R152, R54, R60 ;  /* 0x00000036983c723c */ /* 0x000fe2000000183c */
[----:B------:R-:W4:Y:S07]  /*62c0*/  LDL.64 R54, [R1+0x1c8] ;  /* 0x0001c80001367983 */ /* 0x000f2e0000100a00 */
        /* <DEDUP_REMOVED lines=12> */
[-C--:B------:R-:W-:Y:S01]  /*6390*/  HMMA.16816.F32 R128, R228, R162.reuse, R128 ;  /* 0x000000a2e480723c */ /* 0x080fe20000001880 */
[----:B------:R-:W5:Y:S04]  /*63a0*/  LDL.64 R228, [R1+0x1f8] ;  /* 0x0001f80001e47983 */ /* 0x000f680000100a00 */
[----:B------:R-:W5:Y:S03]  /*63b0*/  LDL.64 R230, [R1+0x1d0] ;  /* 0x0001d00001e67983 */ /* 0x000f660000100a00 */
[C---:B------:R-:W-:Y:S07]  /*63c0*/  HMMA.16816.F32 R160, R152.reuse, R162, R20 ;  /* 0x000000a298a0723c */ /* 0x040fee0000001814 */
[C---:B------:R-:W-:Y:S01]  /*63d0*/  IMAD.WIDE R20, R0.reuse, 0x2, R56 ;  /* 0x0000000200147825 */ /* 0x040fe200078e0238 */
[C---:B------:R-:W-:Y:S01]  /*63e0*/  HMMA.16816.F32 R120, R152.reuse, R206, R120 ;  /* 0x000000ce9878723c */ /* 0x040fe20000001878 */
[----:B------:R-:W5:Y:S04]  /*63f0*/  LDL.64 R206, [R1+0x190] ;  /* 0x0001900001ce7983 */ /* 0x000f680000100a00 */
[----:B------:R2:W5:Y:S03]  /*6400*/  LDG.E.U16 R57, [R20.64] ;  /* 0x0000000414397981 */ /* 0x000566000c1e1500 */
[C---:B------:R-:W-:Y:S01]  /*6410*/  HMMA.16816.F32 R92, R152.reuse, R178, R92 ;  /* 0x000000b2985c723c */ /* 0x040fe2000000185c */
[----:B------:R-:W5:Y:S07]  /*6420*/  LDL.64 R178, [R1+0x1b8] ;  /* 0x0001b80001b27983 */ /* 0x000f6e0000100a00 */
[C---:B------:R-:W-:Y:S01]  /*6430*/  HMMA.16816.F32 R36, R152.reuse, R194, R36 ;  /* 0x000000c29824723c */ /* 0x040fe20000001824 */
[----:B------:R-:W5:Y:S07]  /*6440*/  LDL.64 R194, [R1+0x178] ;  /* 0x0001780001c27983 */ /* 0x000f6e0000100a00 */
[----:B------:R-:W-:Y:S01]  /*6450*/  HMMA.16816.F32 R8, R152, R198, R8 ;  /* 0x000000c69808723c */ /* 0x000fe20000001808 */
[----:B------:R-:W5:Y:S01]  /*6460*/  LDL.64 R198, [R1+0x150] ;  /* 0x0001500001c67983 */ /* 0x000f620000100a00 */
[----:B--2---:R-:W-:-:S03]  /*6470*/  IMAD.WIDE R20, R0, 0x2, R172 ;  /* 0x0000000200147825 */ /* 0x004fc600078e02ac */
[----:B------:R-:W2:Y:S03]  /*6480*/  LDL.64 R172, [R1+0x188] ;  /* 0x0001880001ac7983 */ /* 0x000ea60000100a00 */
[C---:B------:R-:W-:Y:S01]  /*6490*/  HMMA.16816.F32 R116, R152.reuse, R58, R116 ;  /* 0x0000003a9874723c */ /* 0x040fe20000001874 */
[----:B------:R-:W2:Y:S07]  /*64a0*/  LDL.64 R58, [R1+0x1c0] ;  /* 0x0001c000013a7983 */ /* 0x000eae0000100a00 */
[C---:B------:R-:W-:Y:S01]  /*64b0*/  HMMA.16816.F32 R96, R152.reuse, R202, R96 ;  /* 0x000000ca9860723c */ /* 0x040fe20000001860 */
[----:B------:R-:W2:Y:S07]  /*64c0*/  LDL.64 R202, [R1+0x180] ;  /* 0x0001800001ca7983 */ /* 0x000eae0000100a00 */
[C---:B------:R-:W-:Y:S08]  /*64d0*/  HMMA.16816.F32 R148, R152.reuse, R210, R148 ;  /* 0x000000d29894723c */ /* 0x040ff00000001894 */
[C---:B------:R-:W-:Y:S01]  /*64e0*/  HMMA.16816.F32 R136, R152.reuse, R190, R136 ;  /* 0x000000be9888723c */ /* 0x040fe20000001888 */
[----:B------:R-:W2:Y:S07]  /*64f0*/  LDL.64 R190, [R1+0x148] ;  /* 0x0001480001be7983 */ /* 0x000eae0000100a00 */
[C---:B------:R-:W-:Y:S01]  /*6500*/  HMMA.16816.F32 R124, R152.reuse, R186, R124 ;  /* 0x000000ba987c723c */ /* 0x040fe2000000187c */
[----:B------:R-:W2:Y:S07]  /*6510*/  LDL.64 R186, [R1+0x110] ;  /* 0x0001100001ba7983 */ /* 0x000eae0000100a00 */
[----:B------:R-:W-:Y:S01]  /*6520*/  HMMA.16816.F32 R144, R152, R182, R144 ;  /* 0x000000b69890723c */ /* 0x000fe20000001890 */
[----:B------:R-:W2:Y:S01]  /*6530*/  LDL.64 R182, [R1+0x140] ;  /* 0x0001400001b67983 */ /* 0x000ea20000100a00 */
[----:B---3--:R-:W-:-:S03]  /*6540*/  IMAD.WIDE R168, R0, 0x2, R168 ;  /* 0x0000000200a87825 */ /* 0x008fc600078e02a8 */
[----:B------:R-:W3:Y:S03]  /*6550*/  LDL.64 R210, [R1+0x98] ;  /* 0x0000980001d27983 */ /* 0x000ee60000100a00 */
[C---:B------:R-:W-:Y:S08]  /*6560*/  HMMA.16816.F32 R108, R152.reuse, R174, R108 ;  /* 0x000000ae986c723c */ /* 0x040ff0000000186c */
[----:B------:R-:W-:Y:S01]  /*6570*/  HMMA.16816.F32 R80, R152, R170, R80 ;  /* 0x000000aa9850723c */ /* 0x000fe20000001850 */
[----:B------:R0:W3:Y:S04]  /*6580*/  LDG.E.U16 R155, [R20.64] ;  /* 0x00000004149b7981 */ /* 0x0000e8000c1e1500 */
[----:B------:R1:W3:Y:S02]  /*6590*/  LDG.E.U16 R168, [R168.64] ;  /* 0x00000004a8a87981 */ /* 0x0002e4000c1e1500 */
[----:B----4-:R-:W-:-:S02]  /*65a0*/  IMAD.WIDE R152, R0, 0x2, R176 ;  /* 0x0000000200987825 */ /* 0x010fc400078e02b0 */
[----:B------:R-:W4:Y:S02]  /*65b0*/  LDL.64 R174, [R1+0x138] ;  /* 0x0001380001ae7983 */ /* 0x000f240000100a00 */
[C---:B------:R-:W-:Y:S02]  /*65c0*/  IMAD.WIDE R52, R0.reuse, 0x2, R52 ;  /* 0x0000000200347825 */ /* 0x040fe400078e0234 */
[----:B------:R0:W3:Y:S02]  /*65d0*/  LDG.E.U16 R152, [R152.64] ;  /* 0x0000000498987981 */ /* 0x0000e4000c1e1500 */
[C---:B------:R-:W-:Y:S02]  /*65e0*/  IMAD.WIDE R22, R0.reuse, 0x2, R214 ;  /* 0x0000000200167825 */ /* 0x040fe400078e02d6 */
[----:B------:R0:W3:Y:S04]  /*65f0*/  LDG.E.U16 R52, [R52.64] ;  /* 0x0000000434347981 */ /* 0x0000e8000c1e1500 */
[----:B------:R0:W3:Y:S04]  /*6600*/  LDG.E.U16 R177, [R22.64] ;  /* 0x0000000416b17981 */ /* 0x0000e8000c1e1500 */
[----:B------:R-:W3:Y:S01]  /*6610*/  LDL.64 R214, [R1+0xb8] ;  /* 0x0000b80001d67983 */ /* 0x000ee20000100a00 */
[----:B0-----:R-:W-:-:S03]  /*6620*/  IMAD.WIDE R22, R0, 0x2, R218 ;  /* 0x0000000200167825 */ /* 0x001fc600078e02da */
[----:B------:R-:W3:Y:S04]  /*6630*/  LDL.64 R218, [R1+0xd0] ;  /* 0x0000d00001da7983 */ /* 0x000ee80000100a00 */
[----:B-1----:R5:W3:Y:S01]  /*6640*/  LDG.E.U16 R169, [R22.64] ;  /* 0x0000000416a97981 */ /* 0x002ae2000c1e1500 */
[----:B------:R-:W-:-:S05]  /*6650*/  IMAD.WIDE R20, R0, 0x2, R54 ;  /* 0x0000000200147825 */ /* 0x000fca00078e0236 */
[----:B------:R0:W3:Y:S01]  /*6660*/  LDG.E.U16 R154, [R20.64] ;  /* 0x00000004149a7981 */ /* 0x0000e2000c1e1500 */
[----:B-----5:R-:W-:-:S04]  /*6670*/  IMAD.WIDE R22, R0, 0x2, R228 ;  /* 0x0000000200167825 */ /* 0x020fc800078e02e4 */
[C---:B------:R-:W-:Y:S01]  /*6680*/  IMAD.WIDE R170, R0.reuse, 0x2, R230 ;  /* 0x0000000200aa7825 */ /* 0x040fe200078e02e6 */
[----:B------:R1:W5:Y:S05]  /*6690*/  LDG.E.U16 R55, [R22.64] ;  /* 0x0000000416377981 */ /* 0x00036a000c1e1500 */
[----:B------:R1:W3:Y:S01]  /*66a0*/  LDG.E.U16 R170, [R170.64] ;  /* 0x00000004aaaa7981 */ /* 0x0002e2000c1e1500 */
[----:B0-----:R-:W-:-:S03]  /*66b0*/  IMAD.WIDE R20, R0, 0x2, R206 ;  /* 0x0000000200147825 */ /* 0x001fc600078e02ce */
[----:B------:R-:W3:Y:S04]  /*66c0*/  LDL.64 R206, [R1+0x88] ;  /* 0x0000880001ce7983 */ /* 0x000ee80000100a00 */
[----:B-1----:R0:W3:Y:S01]  /*66d0*/  LDG.E.U16 R171, [R20.64] ;  /* 0x0000000414ab7981 */ /* 0x0020e2000c1e1500 */
[----:B------:R-:W-:-:S03]  /*66e0*/  IMAD.WIDE R22, R0, 0x2, R178 ;  /* 0x0000000200167825 */ /* 0x000fc600078e02b2 */
[----:B------:R-:W3:Y:S04]  /*66f0*/  LDL.64 R178, [R1+0x108] ;  /* 0x0001080001b27983 */ /* 0x000ee80000100a00 */
[----:B------:R1:W4:Y:S01]  /*6700*/  LDG.E.U16 R56, [R22.64] ;  /* 0x0000000416387981 */ /* 0x000322000c1e1500 */
[----:B0-----:R-:W-:-:S03]  /*6710*/  IMAD.WIDE R20, R0, 0x2, R194 ;  /* 0x0000000200147825 */ /* 0x001fc600078e02c2 */
[----:B------:R-:W4:Y:S04]  /*6720*/  LDL.64 R194, [R1+0x100] ;  /* 0x0001000001c27983 */ /* 0x000f280000100a00 */
[----:B------:R0:W4:Y:S01]  /*6730*/  LDG.E.U16 R54, [R20.64] ;  /* 0x0000000414367981 */ /* 0x000122000c1e1500 */
[----:B--2---:R-:W-:-:S05]  /*6740*/  IMAD.WIDE R172, R0, 0x2, R172 ;  /* 0x0000000200ac7825 */ /* 0x004fca00078e02ac */
[----:B------:R2:W5:Y:S02]  /*6750*/  LDG.E.U16 R53, [R172.64] ;  /* 0x00000004ac357981 */ /* 0x000564000c1e1500 */
[C---:B--2---:R-:W-:Y:S02]  /*6760*/  IMAD.WIDE R172, R0.reuse, 0x2, R198 ;  /* 0x0000000200ac7825 */ /* 0x044fe400078e02c6 */
[----:B------:R-:W2:Y:S02]  /*6770*/  LDL.64 R198, [R1+0xf8] ;  /* 0x0000f80001c67983 */ /* 0x000ea40000100a00 */
[C---:B------:R-:W-:Y:S02]  /*6780*/  IMAD.WIDE R58, R0.reuse, 0x2, R58 ;  /* 0x00000002003a7825 */ /* 0x040fe400078e023a */
[----:B------:R3:W5:Y:S02]  /*6790*/  LDG.E.U16 R176, [R172.64] ;  /* 0x00000004acb07981 */ /* 0x000764000c1e1500 */
[----:B-1----:R-:W-:-:S02]  /*67a0*/  IMAD.WIDE R22, R0, 0x2, R202 ;  /* 0x0000000200167825 */ /* 0x002fc400078e02ca */
[----:B------:R1:W5:Y:S02]  /*67b0*/  LDG.E.U16 R59, [R58.64] ;  /* 0x000000043a3b7981 */ /* 0x000364000c1e1500 */
[C---:B0-----:R-:W-:Y:S02]  /*67c0*/  IMAD.WIDE R20, R0.reuse, 0x2, R190 ;  /* 0x0000000200147825 */ /* 0x041fe400078e02be */
[----:B------:R-:W5:Y:S04]  /*67d0*/  LDL.64 R190, [R1+0xc8] ;  /* 0x0000c80001be7983 */ /* 0x000f680000100a00 */
[----:B------:R0:W5:Y:S04]  /*67e0*/  LDG.E.U16 R153, [R20.64] ;  /* 0x0000000414997981 */ /* 0x000168000c1e1500 */
[----:B-1----:R1:W5:Y:S04]  /*67f0*/  LDG.E.U16 R58, [R22.64] ;  /* 0x00000004163a7981 */ /* 0x002368000c1e1500 */
[----:B------:R-:W5:Y:S01]  /*6800*/  LDL.64 R202, [R1+0x80] ;  /* 0x0000800001ca7983 */ /* 0x000f620000100a00 */
[----:B-1----:R-:W-:-:S03]  /*6810*/  IMAD.WIDE R22, R0, 0x2, R182 ;  /* 0x0000000200167825 */ /* 0x002fc600078e02b6 */
[----:B------:R-:W5:Y:S01]  /*6820*/  LDL.64 R182, [R1+0xd8] ;  /* 0x0000d80001b67983 */ /* 0x000f620000100a00 */
[----:B0-----:R-:W-:-:S03]  /*6830*/  IMAD.WIDE R20, R0, 0x2, R186 ;  /* 0x0000000200147825 */ /* 0x001fc600078e02ba */
[----:B------:R-:W5:Y:S01]  /*6840*/  LDL.64 R186, [R1+0xc0] ;  /* 0x0000c00001ba7983 */ /* 0x000f620000100a00 */
[----:B------:R-:W-:-:S03]  /*6850*/  IMAD.WIDE R180, R0, 0x2, R180 ;  /* 0x0000000200b47825 */ /* 0x000fc600078e02b4 */
[----:B------:R0:W5:Y:S04]  /*6860*/  LDG.E.U16 R22, [R22.64] ;  /* 0x0000000416167981 */ /* 0x000168000c1e1500 */
[----:B------:R1:W5:Y:S01]  /*6870*/  LDG.E.U16 R180, [R180.64] ;  /* 0x00000004b4b47981 */ /* 0x000362000c1e1500 */
[----:B---3--:R-:W-:-:S03]  /*6880*/  IMAD.WIDE R172, R0, 0x2, R178 ;  /* 0x0000000200ac7825 */ /* 0x008fc600078e02b2 */
[----:B------:R4:W3:Y:S04]  /*6890*/  LDG.E.U16 R178, [R20.64] ;  /* 0x0000000414b27981 */ /* 0x0008e8000c1e1500 */
[----:B------:R2:W3:Y:S01]  /*68a0*/  LDG.E.U16 R179, [R172.64] ;  /* 0x00000004acb37981 */ /* 0x0004e2000c1e1500 */
[----:B----4-:R-:W-:-:S03]  /*68b0*/  IMAD.WIDE R20, R0, 0x2, R194 ;  /* 0x0000000200147825 */ /* 0x010fc600078e02c2 */
[----:B------:R-:W4:Y:S01]  /*68c0*/  LDL.64 R194, [R1+0x90] ;  /* 0x0000900001c27983 */ /* 0x000f220000100a00 */
[----:B------:R-:W-:-:S03]  /*68d0*/  IMAD.WIDE R174, R0, 0x2, R174 ;  /* 0x0000000200ae7825 */ /* 0x000fc600078e02ae */
[----:B-1----:R1:W3:Y:S04]  /*68e0*/  LDG.E.U16 R181, [R20.64] ;  /* 0x0000000414b57981 */ /* 0x0022e8000c1e1500 */
[----:B0-----:R5:W3:Y:S01]  /*68f0*/  LDG.E.U16 R23, [R174.64] ;  /* 0x00000004ae177981 */ /* 0x001ae2000c1e1500 */
[----:B--2---:R-:W-:-:S03]  /*6900*/  IMAD.WIDE R172, R0, 0x2, R198 ;  /* 0x0000000200ac7825 */ /* 0x004fc600078e02c6 */
[----:B------:R-:W2:Y:S01]  /*6910*/  LDL.64 R198, [R1+0x78] ;  /* 0x0000780001c67983 */ /* 0x000ea20000100a00 */
[----:B-1----:R-:W-:-:S03]  /*6920*/  IMAD.WIDE R20, R0, 0x2, R218 ;  /* 0x0000000200147825 */ /* 0x002fc600078e02da */
[----:B------:R-:W0:Y:S01]  /*6930*/  S2R R252, SR_TID.X ;  /* 0x0000000000fc7919 */ /* 0x000e220000002100 */
[----:B-----5:R-:W-:-:S03]  /*6940*/  IMAD.WIDE R174, R0, 0x2, R182 ;  /* 0x0000000200ae7825 */ /* 0x020fc600078e02b6 */
[----:B------:R1:W5:Y:S04]  /*6950*/  LDG.E.U16 R182, [R172.64] ;  /* 0x00000004acb67981 */ /* 0x000368000c1e1500 */
[----:B------:R0:W3:Y:S01]  /*6960*/  LDG.E.U16 R183, [R174.64] ;  /* 0x00000004aeb77981 */ /* 0x0000e2000c1e1500 */
[----:B-1----:R-:W-:-:S04]  /*6970*/  IMAD.WIDE R172, R0, 0x2, R190 ;  /* 0x0000000200ac7825 */ /* 0x002fc800078e02be */
[C---:B0-----:R-:W-:Y:S02]  /*6980*/  IMAD.WIDE R174, R0.reuse, 0x2, R186 ;  /* 0x0000000200ae7825 */ /* 0x041fe400078e02ba */
[----:B------:R0:W3:Y:S04]  /*6990*/  LDG.E.U16 R187, [R172.64] ;  /* 0x00000004acbb7981 */ /* 0x0000e8000c1e1500 */
[----:B------:R4:W3:Y:S04]  /*69a0*/  LDG.E.U16 R190, [R174.64] ;  /* 0x00000004aebe7981 */ /* 0x0008e8000c1e1500 */
[----:B------:R1:W3:Y:S01]  /*69b0*/  LDG.E.U16 R186, [R20.64] ;  /* 0x0000000414ba7981 */ /* 0x0002e2000c1e1500 */
[----:B0-----:R-:W-:-:S04]  /*69c0*/  IMAD.WIDE R172, R0, 0x2, R210 ;  /* 0x0000000200ac7825 */ /* 0x001fc800078e02d2 */
[----:B-1----:R-:W-:-:S05]  /*69d0*/  IMAD.WIDE R20, R0, 0x2, R214 ;  /* 0x0000000200147825 */ /* 0x002fca00078e02d6 */
[----:B------:R0:W3:Y:S02]  /*69e0*/  LDG.E.U16 R191, [R20.64] ;  /* 0x0000000414bf7981 */ /* 0x0000e4000c1e1500 */
[----:B0-----:R-:W-:Y:S01]  /*69f0*/  IMAD.WIDE R20, R0, 0x2, R206 ;  /* 0x0000000200147825 */ /* 0x001fe200078e02ce */
[----:B------:R-:W-:-:S04]  /*6a00*/  LOP3.LUT R252, R252, 0x7f, RZ, 0xc0, !PT ;  /* 0x0000007ffcfc7812 */ /* 0x000fc800078ec0ff */
[----:B------:R-:W-:Y:S01]  /*6a10*/  SHF.L.U32 R252, R252, 0x1, RZ ;  /* 0x00000001fcfc7819 */ /* 0x000fe200000006ff */
[C---:B----4-:R-:W-:Y:S02]  /*6a20*/  IMAD.WIDE R174, R0.reuse, 0x2, R194 ;  /* 0x0000000200ae7825 */ /* 0x050fe400078e02c2 */
[----:B------:R0:W4:Y:S04]  /*6a30*/  LDG.E.U16 R194, [R172.64] ;  /* 0x00000004acc27981 */ /* 0x000128000c1e1500 */
[----:B------:R2:W3:Y:S01]  /*6a40*/  LDG.E.U16 R195, [R174.64] ;  /* 0x00000004aec37981 */ /* 0x0004e2000c1e1500 */
[----:B0-----:R-:W-:-:S06]  /*6a50*/  IMAD.WIDE R172, R0, 0x2, R202 ;  /* 0x0000000200ac7825 */ /* 0x001fcc00078e02ca */
[----:B------:R0:W3:Y:S01]  /*6a60*/  LDG.E.U16 R172, [R172.64] ;  /* 0x00000004acac7981 */ /* 0x0000e2000c1e1500 */
[----:B------:R-:W-:Y:S01]  /*6a70*/  LOP3.LUT R202, R252, 0x20, RZ, 0x3c, !PT ;  /* 0x00000020fcca7812 */ /* 0x000fe200078e3cff */
[----:B0-----:R-:W-:Y:S02]  /*6a80*/  FMUL R173, R167, c[0x0][0x188] ;  /* 0x00006200a7ad7a20 */ /* 0x001fe40000400000 */
[----:B--2---:R-:W-:Y:S02]  /*6a90*/  IMAD.WIDE R174, R0, 0x2, R198 ;  /* 0x0000000200ae7825 */ /* 0x004fe400078e02c6 */
[----:B------:R0:W2:Y:S04]  /*6aa0*/  LDG.E.U16 R198, [R20.64] ;  /* 0x0000000414c67981 */ /* 0x0000a8000c1e1500 */
[----:B------:R1:W2:Y:S04]  /*6ab0*/  LDG.E.U16 R174, [R174.64] ;  /* 0x00000004aeae7981 */ /* 0x0002a8000c1e1500 */
[----:B------:R-:W-:Y:S01]  /*6ac0*/  BAR.SYNC.DEFER_BLOCKING 0x0 ;  /* 0x0000000000007b1d */ /* 0x000fe20000010000 */
[----:B------:R-:W-:Y:S01]  /*6ad0*/  LOP3.LUT R199, R252, 0x10, RZ, 0x3c, !PT ;  /* 0x00000010fcc77812 */ /* 0x000fe200078e3cff */
[----:B0-----:R-:W-:-:S02]  /*6ae0*/  FMUL R21, R164, c[0x0][0x188] ;  /* 0x00006200a4157a20 */ /* 0x001fc40000400000 */
[----:B------:R-:W-:Y:S02]  /*6af0*/  FMUL R20, R166, c[0x0][0x188] ;  /* 0x00006200a6147a20 */ /* 0x000fe40000400000 */
[----:B-1----:R-:W-:Y:S01]  /*6b00*/  FMUL R175, R165, c[0x0][0x188] ;  /* 0x00006200a5af7a20 */ /* 0x002fe20000400000 */
        /* <DEDUP_REMOVED lines=25> */
[----:B------:R-:W-:Y:S01]  /*6ca0*/  STS.U16 [R199+0x4300], R78 ;  /* 0x0043004ec7007388 */ /* 0x000fe20000000400 */
[----:B------:R-:W-:-:S03]  /*6cb0*/  FMNMX R21, R21, R175, !PT ;  /* 0x000000af15157209 */ /* 0x000fc60007800000 */
[----:B------:R-:W-:Y:S01]  /*6cc0*/  STS.U16 [R199+0x4b00], R79 ;  /* 0x004b004fc7007388 */ /* 0x000fe20000000400 */
[----:B------:R-:W-:-:S03]  /*6cd0*/  FMNMX R20, R20, R173, !PT ;  /* 0x000000ad14147209 */ /* 0x000fc60007800000 */
[----:B------:R-:W-:Y:S01]  /*6ce0*/  STS.U16 [R199+0x5300], R217 ;  /* 0x005300d9c7007388 */ /* 0x000fe20000000400 */
[----:B------:R-:W-:-:S03]  /*6cf0*/  FMUL R175, R220, c[0x0][0x188] ;  /* 0x00006200dcaf7a20 */ /* 0x000fc60000400000 */
[----:B------:R-:W-:Y:S01]  /*6d00*/  STS.U16 [R199+0x5b00], R209 ;  /* 0x005b00d1c7007388 */ /* 0x000fe20000000400 */
[----:B0-----:R-:W-:-:S03]  /*6d10*/  FMUL R184, R221, c[0x0][0x188] ;  /* 0x00006200ddb87a20 */ /* 0x001fc60000400000 */
[----:B------:R-:W-:Y:S01]  /*6d20*/  STS.U16 [R199+0x6300], R201 ;  /* 0x006300c9c7007388 */ /* 0x000fe20000000400 */
[----:B------:R-:W-:-:S03]  /*6d30*/  FMUL R173, R222, c[0x0][0x188] ;  /* 0x00006200dead7a20 */ /* 0x000fc60000400000 */
[----:B------:R0:W-:Y:S01]  /*6d40*/  STS.U16 [R199+0x6b00], R180 ;  /* 0x006b00b4c7007388 */ /* 0x0001e20000000400 */
[----:B------:R-:W-:Y:S01]  /*6d50*/  FMNMX R175, R175, R184, !PT ;  /* 0x000000b8afaf7209 */ /* 0x000fe20007800000 */
[----:B------:R-:W-:Y:S02]  /*6d60*/  FMUL R184, R88, c[0x0][0x188] ;  /* 0x0000620058b87a20 */ /* 0x000fe40000400000 */
[----:B------:R-:W2:Y:S01]  /*6d70*/  LDL.LU R25, [R1+0x4c8] ;  /* 0x0004c80001197983 */ /* 0x000ea20000300800 */
[----:B0-----:R-:W-:Y:S02]  /*6d80*/  FMUL R180, R223, c[0x0][0x188] ;  /* 0x00006200dfb47a20 */ /* 0x001fe40000400000 */
[----:B------:R-:W-:Y:S01]  /*6d90*/  FMNMX R21, R184, R21, !PT ;  /* 0x00000015b8157209 */ /* 0x000fe20007800000 */
[----:B------:R-:W2:Y:S02]  /*6da0*/  LDL.LU R26, [R1+0x4c4] ;  /* 0x0004c400011a7983 */ /* 0x000ea40000300800 */
[----:B------:R-:W-:Y:S01]  /*6db0*/  FMNMX R173, R173, R180, !PT ;  /* 0x000000b4adad7209 */ /* 0x000fe20007800000 */
[----:B------:R-:W-:Y:S01]  /*6dc0*/  FMUL R180, R90, c[0x0][0x188] ;  /* 0x000062005ab47a20 */ /* 0x000fe20000400000 */
[----:B------:R-:W2:Y:S01]  /*6dd0*/  LDL.LU R27, [R1+0x4c0] ;  /* 0x0004c000011b7983 */ /* 0x000ea20000300800 */
[----:B------:R-:W-:-:S03]  /*6de0*/  FMUL R184, R28, c[0x0][0x188] ;  /* 0x000062001cb87a20 */ /* 0x000fc60000400000 */
[----:B------:R-:W-:Y:S01]  /*6df0*/  FMNMX R20, R180, R20, !PT ;  /* 0x00000014b4147209 */ /* 0x000fe20007800000 */
[----:B------:R-:W-:Y:S01]  /*6e00*/  FMUL R180, R30, c[0x0][0x188] ;  /* 0x000062001eb47a20 */ /* 0x000fe20000400000 */
[----:B------:R-:W-:Y:S01]  /*6e10*/  FMNMX R175, R184, R175, !PT ;  /* 0x000000afb8af7209 */ /* 0x000fe20007800000 */
[----:B------:R-:W-:Y:S01]  /*6e20*/  FMUL R184, R89, c[0x0][0x188] ;  /* 0x0000620059b87a20 */ /* 0x000fe20000400000 */
[----:B------:R-:W2:Y:S02]  /*6e30*/  LDL.LU R16, [R1+0x4bc] ;  /* 0x0004bc0001107983 */ /* 0x000ea40000300800 */
        /* <DEDUP_REMOVED lines=43> */
[----:B------:R-:W-:-:S02]  /*70f0*/  FMUL R184, R121, c[0x0][0x188] ;  /* 0x0000620079b87a20 */ /* 0x000fc40000400000 */
[----:B------:R-:W-:Y:S01]  /*7100*/  FMUL R185, R226, c[0x0][0x188] ;  /* 0x00006200e2b97a20 */ /* 0x000fe20000400000 */
[----:B------:R-:W-:Y:S01]  /*7110*/  FMNMX R20, R180, R20, !PT ;  /* 0x00000014b4147209 */ /* 0x000fe20007800000 */
[----:B------:R-:W-:Y:S01]  /*7120*/  FMUL R180, R123, c[0x0][0x188] ;  /* 0x000062007bb47a20 */ /* 0x000fe20000400000 */
[----:B------:R-:W-:Y:S01]  /*7130*/  FMNMX R175, R184, R175, !PT ;  /* 0x000000afb8af7209 */ /* 0x000fe20007800000 */
[----:B------:R-:W-:Y:S02]  /*7140*/  FMUL R184, R140, c[0x0][0x188] ;  /* 0x000062008cb87a20 */ /* 0x000fe40000400000 */
[----:B------:R-:W-:Y:S01]  /*7150*/  FMUL R188, R163, c[0x0][0x188] ;  /* 0x00006200a3bc7a20 */ /* 0x000fe20000400000 */
[----:B------:R-:W-:Y:S01]  /*7160*/  FMNMX R173, R180, R173, !PT ;  /* 0x000000adb4ad7209 */ /* 0x000fe20007800000 */
[----:B------:R-:W-:Y:S01]  /*7170*/  FMUL R180, R142, c[0x0][0x188] ;  /* 0x000062008eb47a20 */ /* 0x000fe20000400000 */
[----:B------:R-:W-:Y:S01]  /*7180*/  FMNMX R21, R184, R21, !PT ;  /* 0x00000015b8157209 */ /* 0x000fe20007800000 */
[----:B------:R-:W-:Y:S01]  /*7190*/  FMUL R184, R96, c[0x0][0x188] ;  /* 0x0000620060b87a20 */ /* 0x000fe20000400000 */
[----:B------:R-:W-:Y:S01]  /*71a0*/  LOP3.LUT R193, R252, 0x40, RZ, 0x3c, !PT ;  /* 0x00000040fcc17812 */ /* 0x000fe200078e3cff */
[----:B---3--:R-:W-:Y:S01]  /*71b0*/  STS.U16 [R199+0x7300], R183 ;  /* 0x007300b7c7007388 */ /* 0x008fe20000000400 */
[----:B------:R-:W-:Y:S01]  /*71c0*/  FMNMX R20, R180, R20, !PT ;  /* 0x00000014b4147209 */ /* 0x000fe20007800000 */
[----:B------:R-:W-:Y:S01]  /*71d0*/  FMUL R180, R98, c[0x0][0x188] ;  /* 0x0000620062b47a20 */ /* 0x000fe20000400000 */
[----:B------:R-:W-:Y:S01]  /*71e0*/  FMNMX R175, R184, R175, !PT ;  /* 0x000000afb8af7209 */ /* 0x000fe20007800000 */
[----:B------:R-:W-:Y:S01]  /*71f0*/  FMUL R184, R141, c[0x0][0x188] ;  /* 0x000062008db87a20 */ /* 0x000fe20000400000 */
[----:B------:R-:W3:Y:S02]  /*7200*/  LDL.LU R189, [R1+0x58] ;  /* 0x0000580001bd7983 */ /* 0x000ee40000300800 */
[----:B------:R-:W-:Y:S01]  /*7210*/  FMNMX R173, R180, R173, !PT ;  /* 0x000000adb4ad7209 */ /* 0x000fe20007800000 */
[----:B------:R-:W-:Y:S01]  /*7220*/  FMUL R180, R143, c[0x0][0x188] ;  /* 0x000062008fb47a20 */ /* 0x000fe20000400000 */
[----:B------:R-:W-:Y:S01]  /*7230*/  FMNMX R21, R184, R21, !PT ;  /* 0x00000015b8157209 */ /* 0x000fe20007800000 */
[----:B------:R-:W-:-:S03]  /*7240*/  FMUL R184, R97, c[0x0][0x188] ;  /* 0x0000620061b87a20 */ /* 0x000fc60000400000 */
        /* <DEDUP_REMOVED lines=154> */
[----:B------:R-:W-:Y:S02]  /*7bf0*/  FMNMX R180, R180, R20, !PT ;  /* 0x00000014b4b47209 */ /* 0x000fe40007800000 */
[----:B------:R-:W-:Y:S01]  /*7c00*/  FMNMX R20, R175, R184, !PT ;  /* 0x000000b8af147209 */ /* 0x000fe20007800000 */
[----:B------:R-:W-:-:S05]  /*7c10*/  FMUL R175, R131, c[0x0][0x188] ;  /* 0x0000620083af7a20 */ /* 0x000fca0000400000 */
[----:B------:R-:W-:Y:S02]  /*7c20*/  FMNMX R180, R175, R180, !PT ;  /* 0x000000b4afb47209 */ /* 0x000fe40007800000 */
[----:B------:R-:W0:Y:S01]  /*7c30*/  SHFL.BFLY PT, R175, R20, 0x2, 0x1f ;  /* 0x0c401f0014af7f89 */ /* 0x000e2200000e0000 */
[----:B------:R-:W-:-:S05]  /*7c40*/  FMUL R184, R160, c[0x0][0x188] ;  /* 0x00006200a0b87a20 */ /* 0x000fca0000400000 */
[----:B------:R-:W-:Y:S01]  /*7c50*/  FMNMX R173, R184, R173, !PT ;  /* 0x000000adb8ad7209 */ /* 0x000fe20007800000 */
[----:B------:R-:W-:-:S05]  /*7c60*/  FMUL R184, R161, c[0x0][0x188] ;  /* 0x00006200a1b87a20 */ /* 0x000fca0000400000 */
[----:B------:R-:W-:Y:S01]  /*7c70*/  FMNMX R173, R184, R173, !PT ;  /* 0x000000adb8ad7209 */ /* 0x000fe20007800000 */
[----:B------:R-:W-:Y:S01]  /*7c80*/  FMUL R184, R60, c[0x0][0x188] ;  /* 0x000062003cb87a20 */ /* 0x000fe20000400000 */
[----:B------:R-:W-:-:S04]  /*7c90*/  FMNMX R185, R185, R180, !PT ;  /* 0x000000b4b9b97209 */ /* 0x000fc80007800000 */
[----:B------:R-:W-:Y:S01]  /*7ca0*/  FMNMX R173, R184, R173, !PT ;  /* 0x000000adb8ad7209 */ /* 0x000fe20007800000 */
[----:B------:R-:W-:Y:S02]  /*7cb0*/  FMUL R184, R119, c[0x0][0x188] ;  /* 0x0000620077b87a20 */ /* 0x000fe40000400000 */
[----:B------:R-:W-:Y:S01]  /*7cc0*/  FMUL R180, R227, c[0x0][0x188] ;  /* 0x00006200e3b47a20 */ /* 0x000fe20000400000 */
[----:B0-----:R-:W-:Y:S01]  /*7cd0*/  FMNMX R175, R20, R175, !PT ;  /* 0x000000af14af7209 */ /* 0x001fe20007800000 */
[----:B------:R-:W-:Y:S01]  /*7ce0*/  FMUL R20, R162, c[0x0][0x188] ;  /* 0x00006200a2147a20 */ /* 0x000fe20000400000 */
[----:B------:R-:W-:Y:S02]  /*7cf0*/  FMNMX R21, R184, R21, !PT ;  /* 0x00000015b8157209 */ /* 0x000fe40007800000 */
[----:B------:R-:W-:Y:S02]  /*7d00*/  FMNMX R185, R180, R185, !PT ;  /* 0x000000b9b4b97209 */ /* 0x000fe40007800000 */
[----:B------:R-:W-:-:S02]  /*7d10*/  FMNMX R21, R20, R21, !PT ;  /* 0x0000001514157209 */ /* 0x000fc40007800000 */
[----:B------:R-:W0:Y:S01]  /*7d20*/  SHFL.BFLY PT, R20, R175, 0x1, 0x1f ;  /* 0x0c201f00af147f89 */ /* 0x000e2200000e0000 */
[----:B------:R-:W-:-:S03]  /*7d30*/  FMUL R180, R61, c[0x0][0x188] ;  /* 0x000062003db47a20 */ /* 0x000fc60000400000 */
[----:B------:R-:W1:Y:S02]  /*7d40*/  SHFL.BFLY PT, R184, R185, 0x2, 0x1f ;  /* 0x0c401f00b9b87f89 */ /* 0x000e6400000e0000 */
[----:B------:R-:W-:-:S05]  /*7d50*/  FMNMX R173, R180, R173, !PT ;  /* 0x000000adb4ad7209 */ /* 0x000fca0007800000 */
[----:B------:R-:W3:Y:S01]  /*7d60*/  SHFL.BFLY PT, R180, R173, 0x2, 0x1f ;  /* 0x0c401f00adb47f89 */ /* 0x000ee200000e0000 */
[----:B------:R-:W-:Y:S01]  /*7d70*/  FMNMX R21, R188, R21, !PT ;  /* 0x00000015bc157209 */ /* 0x000fe20007800000 */
[----:B------:R-:W-:-:S05]  /*7d80*/  FMUL R188, R62, c[0x0][0x188] ;  /* 0x000062003ebc7a20 */ /* 0x000fca0000400000 */
[----:B------:R-:W-:Y:S02]  /*7d90*/  FMNMX R21, R188, R21, !PT ;  /* 0x00000015bc157209 */ /* 0x000fe40007800000 */
[----:B0-----:R-:W-:Y:S02]  /*7da0*/  FMNMX R20, R175, R20, !PT ;  /* 0x00000014af147209 */ /* 0x001fe40007800000 */
[----:B-1----:R-:W-:Y:S01]  /*7db0*/  FMNMX R184, R185, R184, !PT ;  /* 0x000000b8b9b87209 */ /* 0x002fe20007800000 */
[----:B------:R-:W-:Y:S01]  /*7dc0*/  FMUL R185, R63, c[0x0][0x188] ;  /* 0x000062003fb97a20 */ /* 0x000fe20000400000 */
[----:B--2---:R-:W-:-:S04]  /*7dd0*/  FMNMX R20, R20, R192, !PT ;  /* 0x000000c014147209 */ /* 0x004fc80007800000 */
[----:B------:R-:W-:Y:S01]  /*7de0*/  FMNMX R21, R185, R21, !PT ;  /* 0x00000015b9157209 */ /* 0x000fe20007800000 */
[----:B------:R-:W-:Y:S01]  /*7df0*/  FFMA R164, R164, c[0x0][0x188], -R20 ;  /* 0x00006200a4a47a23 */ /* 0x000fe20000000814 */
[----:B---3--:R-:W-:-:S03]  /*7e00*/  FMNMX R173, R173, R180, !PT ;  /* 0x000000b4adad7209 */ /* 0x008fc60007800000 */
[----:B------:R-:W-:Y:S01]  /*7e10*/  FMUL R164, R164, 1.4426950216293334961 ;  /* 0x3fb8aa3ba4a47820 */ /* 0x000fe20000400000 */
[----:B------:R-:W0:Y:S03]  /*7e20*/  SHFL.BFLY PT, R180, R21, 0x2, 0x1f ;  /* 0x0c401f0015b47f89 */ /* 0x000e2600000e0000 */
[----:B------:R1:W-:Y:S01]  /*7e30*/  MUFU.EX2 R203, R164 ;  /* 0x000000a400cb7308 */ /* 0x0003e20000000800 */
[----:B----4-:R-:W-:Y:S01]  /*7e40*/  STS.U16 [R199+0x7b00], R194 ;  /* 0x007b00c2c7007388 */ /* 0x010fe20000000400 */
[----:B-1----:R-:W-:-:S03]  /*7e50*/  FFMA R164, R88, c[0x0][0x188], -R20 ;  /* 0x0000620058a47a23 */ /* 0x002fc60000000814 */
[----:B------:R-:W-:Y:S01]  /*7e60*/  STS.U16 [R193+0x4400], R168 ;  /* 0x004400a8c1007388 */ /* 0x000fe20000000400 */
[----:B------:R-:W-:-:S03]  /*7e70*/  FMUL R164, R164, 1.4426950216293334961 ;  /* 0x3fb8aa3ba4a47820 */ /* 0x000fc60000400000 */
[----:B------:R-:W-:Y:S01]  /*7e80*/  STS.U16 [R193+0x4c00], R169 ;  /* 0x004c00a9c1007388 */ /* 0x000fe20000000400 */
[----:B------:R1:W-:Y:S03]  /*7e90*/  MUFU.EX2 R215, R164 ;  /* 0x000000a400d77308 */ /* 0x0003e60000000800 */
[----:B------:R-:W-:Y:S04]  /*7ea0*/  STS.U16 [R193+0x5400], R170 ;  /* 0x005400aac1007388 */ /* 0x000fe80000000400 */
[----:B------:R-:W-:Y:S01]  /*7eb0*/  STS.U16 [R193+0x5c00], R171 ;  /* 0x005c00abc1007388 */ /* 0x000fe20000000400 */
[----:B-1----:R-:W-:Y:S01]  /*7ec0*/  FADD R164, -R20, R192 ;  /* 0x000000c014a47221 */ /* 0x002fe20000000100 */
[----:B------:R-:W-:-:S02]  /*7ed0*/  LOP3.LUT R192, R252, 0x50, RZ, 0x3c, !PT ;  /* 0x00000050fcc07812 */ /* 0x000fc400078e3cff */
[----:B------:R-:W-:Y:S04]  /*7ee0*/  STS.U16 [R193+0x6400], R176 ;  /* 0x006400b0c1007388 */ /* 0x000fe80000000400 */
[----:B------:R-:W-:Y:S04]  /*7ef0*/  STS.U16 [R193+0x6c00], R178 ;  /* 0x006c00b2c1007388 */ /* 0x000fe80000000400 */
[----:B------:R-:W-:Y:S04]  /*7f00*/  STS.U16 [R193+0x7400], R186 ;  /* 0x007400bac1007388 */ /* 0x000fe80000000400 */
[----:B------:R-:W-:Y:S04]  /*7f10*/  STS.U16 [R193+0x7c00], R195 ;  /* 0x007c00c3c1007388 */ /* 0x000fe80000000400 */
[----:B------:R-:W-:Y:S04]  /*7f20*/  STS.U16 [R192+0x4500], R177 ;  /* 0x004500b1c0007388 */ /* 0x000fe80000000400 */
[----:B------:R-:W-:Y:S04]  /*7f30*/  STS.U16 [R192+0x4d00], R155 ;  /* 0x004d009bc0007388 */ /* 0x000fe80000000400 */
[----:B------:R-:W-:Y:S01]  /*7f40*/  STS.U16 [R192+0x5500], R154 ;  /* 0x0055009ac0007388 */ /* 0x000fe20000000400 */
[----:B0-----:R-:W-:-:S03]  /*7f50*/  FMNMX R88, R21, R180, !PT ;  /* 0x000000b415587209 */ /* 0x001fc60007800000 */
[----:B------:R-:W-:Y:S04]  /*7f60*/  STS.U16 [R192+0x5d00], R53 ;  /* 0x005d0035c0007388 */ /* 0x000fe80000000400 */
[----:B------:R-:W-:Y:S04]  /*7f70*/  STS.U16 [R192+0x6500], R153 ;  /* 0x00650099c0007388 */ /* 0x000fe80000000400 */
[----:B------:R-:W-:Y:S04]  /*7f80*/  STS.U16 [R192+0x6d00], R179 ;  /* 0x006d00b3c0007388 */ /* 0x000fe80000000400 */
[----:B------:R-:W-:Y:S04]  /*7f90*/  STS.U16 [R192+0x7500], R187 ;  /* 0x007500bbc0007388 */ /* 0x000fe80000000400 */
[----:B------:R-:W2:Y:S04]  /*7fa0*/  LDL.LU R180, [R1+0x5c] ;  /* 0x00005c0001b47983 */ /* 0x000ea80000300800 */
[----:B------:R0:W-:Y:S04]  /*7fb0*/  STS.U16 [R192+0x7d00], R198 ;  /* 0x007d00c6c0007388 */ /* 0x0001e80000000400 */
[----:B0-----:R-:W3:Y:S01]  /*7fc0*/  LDL.LU R192, [R1+0x60] ;  /* 0x0000600001c07983 */ /* 0x001ee20000300800 */
[----:B------:R-:W-:-:S03]  /*7fd0*/  LOP3.LUT R193, R252, 0x60, RZ, 0x3c, !PT ;  /* 0x00000060fcc17812 */ /* 0x000fc600078e3cff */
[----:B------:R-:W0:Y:S04]  /*7fe0*/  SHFL.BFLY PT, R175, R173, 0x1, 0x1f ;  /* 0x0c201f00adaf7f89 */ /* 0x000e2800000e0000 */
[----:B------:R-:W-:Y:S04]  /*7ff0*/  STS.U16 [R193+0x4600], R152 ;  /* 0x00460098c1007388 */ /* 0x000fe80000000400 */
[----:B------:R-:W-:Y:S04]  /*8000*/  STS.U16 [R193+0x4e00], R52 ;  /* 0x004e0034c1007388 */ /* 0x000fe80000000400 */
[----:B------:R-:W-:Y:S04]  /*8010*/  STS.U16 [R193+0x5600], R59 ;  /* 0x0056003bc1007388 */ /* 0x000fe80000000400 */
[----:B------:R-:W-:Y:S04]  /*8020*/  STS.U16 [R193+0x5e00], R58 ;  /* 0x005e003ac1007388 */ /* 0x000fe80000000400 */
[----:B------:R-:W-:Y:S01]  /*8030*/  SHFL.BFLY PT, R58, R88, 0x1, 0x1f ;  /* 0x0c201f00583a7f89 */ /* 0x000fe200000e0000 */
[----:B------:R-:W-:-:S03]  /*8040*/  FFMA R89, R89, c[0x0][0x188], -R20 ;  /* 0x0000620059597a23 */ /* 0x000fc60000000814 */
[----:B------:R-:W1:Y:S01]  /*8050*/  SHFL.BFLY PT, R185, R184, 0x1, 0x1f ;  /* 0x0c201f00b8b97f89 */ /* 0x000e6200000e0000 */
[----:B------:R-:W-:-:S03]  /*8060*/  FMUL R89, R89, 1.4426950216293334961 ;  /* 0x3fb8aa3b59597820 */ /* 0x000fc60000400000 */
[----:B------:R-:W4:Y:S01]  /*8070*/  LDL.LU R176, [R1+0x20] ;  /* 0x0000200001b07983 */ /* 0x000f220000300800 */
[----:B------:R0:W-:Y:S03]  /*8080*/  MUFU.EX2 R213, R89 ;  /* 0x0000005900d57308 */ /* 0x0001e60000000800 */
[----:B------:R-:W-:Y:S04]  /*8090*/  STS.U16 [R193+0x6600], R22 ;  /* 0x00660016c1007388 */ /* 0x000fe80000000400 */
[----:B------:R-:W-:Y:S01]  /*80a0*/  STS.U16 [R193+0x6e00], R181 ;  /* 0x006e00b5c1007388 */ /* 0x000fe20000000400 */
[----:B0-----:R-:W-:-:S03]  /*80b0*/  LOP3.LUT R89, R252, 0x70, RZ, 0x3c, !PT ;  /* 0x00000070fc597812 */ /* 0x001fc600078e3cff */
[----:B------:R-:W-:Y:S04]  /*80c0*/  STS.U16 [R193+0x7600], R190 ;  /* 0x007600bec1007388 */ /* 0x000fe80000000400 */
[----:B------:R-:W-:Y:S04]  /*80d0*/  STS.U16 [R193+0x7e00], R172 ;  /* 0x007e00acc1007388 */ /* 0x000fe80000000400 */
[----:B------:R-:W-:Y:S04]  /*80e0*/  STS.U16 [R89+0x4700], R57 ;  /* 0x0047003959007388 */ /* 0x000fe80000000400 */
[----:B------:R-:W-:Y:S04]  /*80f0*/  STS.U16 [R89+0x4f00], R55 ;  /* 0x004f003759007388 */ /* 0x000fe80000000400 */
[----:B------:R-:W-:Y:S01]  /*8100*/  STS.U16 [R89+0x5700], R56 ;  /* 0x0057003859007388 */ /* 0x000fe20000000400 */
[----:B------:R-:W-:-:S03]  /*8110*/  FMNMX R175, R173, R175, !PT ;  /* 0x000000afadaf7209 */ /* 0x000fc60007800000 */
[----:B------:R-:W-:Y:S04]  /*8120*/  STS.U16 [R89+0x5f00], R54 ;  /* 0x005f003659007388 */ /* 0x000fe80000000400 */
[----:B------:R0:W-:Y:S01]  /*8130*/  STS.U16 [R89+0x6700], R23 ;  /* 0x0067001759007388 */ /* 0x0001e20000000400 */
[----:B-1----:R-:W-:-:S03]  /*8140*/  FMNMX R185, R184, R185, !PT ;  /* 0x000000b9b8b97209 */ /* 0x002fc60007800000 */
[----:B------:R-:W4:Y:S01]  /*8150*/  LDL.LU R177, [R1+0x24] ;  /* 0x0000240001b17983 */ /* 0x000f220000300800 */
[----:B0-----:R-:W-:-:S03]  /*8160*/  FMNMX R23, R88, R58, !PT ;  /* 0x0000003a58177209 */ /* 0x001fc60007800000 */
[----:B------:R-:W4:Y:S01]  /*8170*/  LDL.LU R178, [R1+0x28] ;  /* 0x0000280001b27983 */ /* 0x000f220000300800 */
[----:B------:R-:W-:-:S03]  /*8180*/  FMNMX R21, R185, R189, !PT ;  /* 0x000000bdb9157209 */ /* 0x000fc60007800000 */
[----:B------:R-:W4:Y:S04]  /*8190*/  LDL.LU R179, [R1+0x2c] ;  /* 0x00002c0001b37983 */ /* 0x000f280000300800 */
[----:B------:R-:W4:Y:S01]  /*81a0*/  LDL.LU R184, [R1+0x10] ;  /* 0x0000100001b87983 */ /* 0x000f220000300800 */
[----:B------:R-:W-:-:S03]  /*81b0*/  FADD R52, -R21, R189 ;  /* 0x000000bd15347221 */ /* 0x000fc60000000100 */
[----:B------:R-:W4:Y:S04]  /*81c0*/  LDL.LU R185, [R1+0x14] ;  /* 0x0000140001b97983 */ /* 0x000f280000300800 */
[----:B------:R-:W4:Y:S04]  /*81d0*/  LDL.LU R186, [R1+0x18] ;  /* 0x0000180001ba7983 */ /* 0x000f280000300800 */
[----:B------:R-:W4:Y:S04]  /*81e0*/  LDL.LU R187, [R1+0x1c] ;  /* 0x00001c0001bb7983 */ /* 0x000f280000300800 */
[----:B------:R-:W4:Y:S04]  /*81f0*/  LDL.LU R188, [R1] ;  /* 0x0000000001bc7983 */ /* 0x000f280000300800 */
[----:B-----5:R-:W-:Y:S04]  /*8200*/  STS.U16 [R89+0x6f00], R182 ;  /* 0x006f00b659007388 */ /* 0x020fe80000000400 */
[----:B------:R-:W5:Y:S04]  /*8210*/  LDL.LU R189, [R1+0x4] ;  /* 0x0000040001bd7983 */ /* 0x000f680000300800 */
[----:B------:R0:W-:Y:S04]  /*8220*/  STS.U16 [R89+0x7700], R191 ;  /* 0x007700bf59007388 */ /* 0x0001e80000000400 */
[----:B------:R-:W4:Y:S04]  /*8230*/  LDL.LU R190, [R1+0x8] ;  /* 0x0000080001be7983 */ /* 0x000f280000300800 */
[----:B0-----:R-:W4:Y:S04]  /*8240*/  LDL.LU R191, [R1+0xc] ;  /* 0x00000c0001bf7983 */ /* 0x001f280000300800 */
[----:B------:R-:W4:Y:S04]  /*8250*/  LDL.LU R218, [R1+0x30] ;  /* 0x0000300001da7983 */ /* 0x000f280000300800 */
[----:B------:R-:W5:Y:S01]  /*8260*/  LDL.LU R217, [R1+0x34] ;  /* 0x0000340001d97983 */ /* 0x000f620000300800 */
[----:B--2---:R-:W-:-:S05]  /*8270*/  FMNMX R22, R175, R180, !PT ;  /* 0x000000b4af167209 */ /* 0x004fca0007800000 */
[--C-:B------:R-:W-:Y:S02]  /*8280*/  FFMA R88, R28, c[0x0][0x188], -R22.reuse ;  /* 0x000062001c587a23 */ /* 0x100fe40000000816 */
[----:B------:R-:W-:Y:S01]  /*8290*/  FFMA R28, R29, c[0x0][0x188], -R22 ;  /* 0x000062001d1c7a23 */ /* 0x000fe20000000816 */
[----:B---3--:R-:W-:-:S05]  /*82a0*/  FMNMX R23, R23, R192, !PT ;  /* 0x000000c017177209 */ /* 0x008fca0007800000 */
[--C-:B------:R-:W-:Y:S02]  /*82b0*/  FFMA R222, R222, c[0x0][0x188], -R23.reuse ;  /* 0x00006200dede7a23 */ /* 0x100fe40000000817 */
[----:B------:R-:W-:Y:S02]  /*82c0*/  FFMA R29, R30, c[0x0][0x188], -R23 ;  /* 0x000062001e1d7a23 */ /* 0x000fe40000000817 */
[----:B------:R-:W-:-:S04]  /*82d0*/  FMUL R30, R222, 1.4426950216293334961 ;  /* 0x3fb8aa3bde1e7820 */ /* 0x000fc80000400000 */
[----:B------:R0:W-:Y:S02]  /*82e0*/  MUFU.EX2 R209, R30 ;  /* 0x0000001e00d17308 */ /* 0x0001e40000000800 */
[----:B0-----:R-:W2:Y:S04]  /*82f0*/  LDL.LU R30, [R1+0x38] ;  /* 0x00003800011e7983 */ /* 0x001ea80000300800 */
[----:B------:R-:W3:Y:S01]  /*8300*/  LDL.LU R216, [R1+0x3c] ;  /* 0x00003c0001d87983 */ /* 0x000ee20000300800 */
[----:B------:R-:W-:Y:S02]  /*8310*/  FMUL R28, R28, 1.4426950216293334961 ;  /* 0x3fb8aa3b1c1c7820 */ /* 0x000fe40000400000 */
[----:B------:R-:W-:Y:S01]  /*8320*/  FADD R197, -R22, R180 ;  /* 0x000000b416c57221 */ /* 0x000fe20000000100 */
[----:B------:R-:W2:Y:S01]  /*8330*/  LDL.LU R219, [R1+0x40] ;  /* 0x0000400001db7983 */ /* 0x000ea20000300800 */
[----:B------:R0:W-:Y:S02]  /*8340*/  MUFU.EX2 R201, R28 ;  /* 0x0000001c00c97308 */ /* 0x0001e40000000800 */
[----:B------:R-:W-:-:S02]  /*8350*/  FMUL R197, R197, 1.4426950216293334961 ;  /* 0x3fb8aa3bc5c57820 */ /* 0x000fc40000400000 */
[----:B0-----:R-:W-:-:S04]  /*8360*/  FADD R28, -R23, R192 ;  /* 0x000000c0171c7221 */ /* 0x001fc80000000100 */
[----:B------:R-:W4:Y:S01]  /*8370*/  MUFU.EX2 R197, R197 ;  /* 0x000000c500c57308 */ /* 0x000f220000000800 */
[----:B------:R-:W-:-:S07]  /*8380*/  FMUL R28, R28, 1.4426950216293334961 ;  /* 0x3fb8aa3b1c1c7820 */ /* 0x000fce0000400000 */
[----:B------:R4:W3:Y:S01]  /*8390*/  MUFU.EX2 R196, R28 ;  /* 0x0000001c00c47308 */ /* 0x0008e20000000800 */
[----:B------:R-:W-:Y:S02]  /*83a0*/  FFMA R31, R31, c[0x0][0x188], -R23 ;  /* 0x000062001f1f7a23 */ /* 0x000fe40000000817 */
[----:B------:R-:W-:Y:S02]  /*83b0*/  FMUL R29, R29, 1.4426950216293334961 ;  /* 0x3fb8aa3b1d1d7820 */ /* 0x000fe40000400000 */
[----:B------:R-:W-:-:S03]  /*83c0*/  FMUL R31, R31, 1.4426950216293334961 ;  /* 0x3fb8aa3b1f1f7820 */ /* 0x000fc60000400000 */
[----:B------:R5:W-:Y:S08]  /*83d0*/  MUFU.EX2 R211, R29 ;  /* 0x0000001d00d37308 */ /* 0x000bf00000000800 */
[----:B------:R3:W-:Y:S01]  /*83e0*/  MUFU.EX2 R200, R31 ;  /* 0x0000001f00c87308 */ /* 0x0007e20000000800 */
[C---:B----4-:R-:W-:Y:S02]  /*83f0*/  FMUL R28, R197.reuse, R218 ;  /* 0x000000dac51c7220 */ /* 0x050fe40000400000 */
[----:B------:R-:W4:Y:S01]  /*8400*/  LDL.LU R218, [R1+0x44] ;  /* 0x0000440001da7983 */ /* 0x000f220000300800 */
[----:B-----5:R-:W-:-:S03]  /*8410*/  FMUL R29, R197, R217 ;  /* 0x000000d9c51d7220 */ /* 0x020fc60000400000 */
[----:B------:R-:W5:Y:S01]  /*8420*/  LDL.LU R217, [R1+0x48] ;  /* 0x0000480001d97983 */ /* 0x000f620000300800 */
[----:B---3--:R-:W-:-:S03]  /*8430*/  FMUL R31, R196, R216 ;  /* 0x000000d8c41f7220 */ /* 0x008fc60000400000 */
[----:B------:R-:W3:Y:S04]  /*8440*/  LDL.LU R216, [R1+0x4c] ;  /* 0x00004c0001d87983 */ /* 0x000ee80000300800 */
[----:B------:R0:W-:Y:S04]  /*8450*/  STS.U16 [R89+0x7f00], R174 ;  /* 0x007f00ae59007388 */ /* 0x0001e80000000400 */
[----:B------:R-:W-:Y:S01]  /*8460*/  BAR.SYNC.DEFER_BLOCKING 0x0 ;  /* 0x0000000000007b1d */ /* 0x000fe20000010000 */
[----:B------:R-:W-:Y:S02]  /*8470*/  FFMA R165, R165, c[0x0][0x188], -R20 ;  /* 0x00006200a5a57a23 */ /* 0x000fe40000000814 */
[----:B------:R-:W-:-:S02]  /*8480*/  FFMA R166, R166, c[0x0][0x188], -R21 ;  /* 0x00006200a6a67a23 */ /* 0x000fc40000000815 */
[--C-:B------:R-:W-:Y:S02]  /*8490*/  FFMA R167, R167, c[0x0][0x188], -R21.reuse ;  /* 0x00006200a7a77a23 */ /* 0x100fe40000000815 */
[--C-:B------:R-:W-:Y:S02]  /*84a0*/  FFMA R90, R90, c[0x0][0x188], -R21.reuse ;  /* 0x000062005a5a7a23 */ /* 0x100fe40000000815 */
[----:B------:R-:W-:Y:S02]  /*84b0*/  FFMA R91, R91, c[0x0][0x188], -R21 ;  /* 0x000062005b5b7a23 */ /* 0x000fe40000000815 */
[----:B0-----:R-:W-:Y:S02]  /*84c0*/  FFMA R89, R221, c[0x0][0x188], -R22 ;  /* 0x00006200dd597a23 */ /* 0x001fe40000000816 */
[----:B------:R-:W-:Y:S02]  /*84d0*/  FMUL R165, R165, 1.4426950216293334961 ;  /* 0x3fb8aa3ba5a57820 */ /* 0x000fe40000400000 */
[----:B------:R-:W-:-:S02]  /*84e0*/  FMUL R164, R164, 1.4426950216293334961 ;  /* 0x3fb8aa3ba4a47820 */ /* 0x000fc40000400000 */
[----:B------:R-:W-:Y:S02]  /*84f0*/  FMUL R166, R166, 1.4426950216293334961 ;  /* 0x3fb8aa3ba6a67820 */ /* 0x000fe40000400000 */
[----:B------:R-:W-:Y:S02]  /*8500*/  FMUL R167, R167, 1.4426950216293334961 ;  /* 0x3fb8aa3ba7a77820 */ /* 0x000fe40000400000 */
[----:B------:R-:W-:Y:S02]  /*8510*/  FMUL R90, R90, 1.4426950216293334961 ;  /* 0x3fb8aa3b5a5a7820 */ /* 0x000fe40000400000 */
[----:B------:R-:W-:Y:S01]  /*8520*/  FMUL R91, R91, 1.4426950216293334961 ;  /* 0x3fb8aa3b5b5b7820 */ /* 0x000fe20000400000 */
[----:B------:R-:W-:Y:S01]  /*8530*/  LDSM.16.M88.4 R56, [R5+0x4800] ;  /* 0x004800000538783b */ /* 0x000fe20000000200 */
[----:B------:R-:W-:Y:S02]  /*8540*/  FMUL R52, R52, 1.4426950216293334961 ;  /* 0x3fb8aa3b34347820 */ /* 0x000fe40000400000 */
[----:B------:R-:W-:-:S02]  /*8550*/  FMUL R89, R89, 1.4426950216293334961 ;  /* 0x3fb8aa3b59597820 */ /* 0x000fc40000400000 */
[----:B------:R-:W-:Y:S01]  /*8560*/  FMUL R88, R88, 1.4426950216293334961 ;  /* 0x3fb8aa3b58587820 */ /* 0x000fe20000400000 */
[----:B------:R-:W-:Y:S01]  /*8570*/  MUFU.EX2 R204, R165 ;  /* 0x000000a500cc7308 */ /* 0x000fe20000000800 */
[----:B------:R-:W-:Y:S04]  /*8580*/  LDSM.16.M88.4 R172, [R5+0x5000] ;  /* 0x0050000005ac783b */ /* 0x000fe80000000200 */
[----:B------:R-:W-:Y:S03]  /*8590*/  LDSM.16.M88.4 R168, [R5+0x5800] ;  /* 0x0058000005a8783b */ /* 0x000fe60000000200 */
[----:B------:R-:W0:Y:S01]  /*85a0*/  MUFU.EX2 R199, R164 ;  /* 0x000000a400c77308 */ /* 0x000e220000000800 */
[----:B------:R-:W-:Y:S04]  /*85b0*/  LDSM.16.M88.4 R152, [R5+0x6800] ;  /* 0x006800000598783b */ /* 0x000fe80000000200 */
[----:B------:R-:W-:Y:S03]  /*85c0*/  LDSM.16.M88.4 R192, [R5+0x7800] ;  /* 0x0078000005c0783b */ /* 0x000fe60000000200 */
[----:B------:R-:W-:Y:S08]  /*85d0*/  MUFU.EX2 R208, R166 ;  /* 0x000000a600d07308 */ /* 0x000ff00000000800 */
[----:B------:R1:W0:Y:S08]  /*85e0*/  MUFU.EX2 R202, R167 ;  /* 0x000000a700ca7308 */ /* 0x0002300000000800 */
[----:B------:R-:W-:Y:S01]  /*85f0*/  MUFU.EX2 R210, R90 ;  /* 0x0000005a00d27308 */ /* 0x000fe20000000800 */
[----:B-1----:R-:W-:Y:S07]  /*8600*/  LDSM.16.M88.4 R164, [R5+0x6000] ;  /* 0x0060000005a4783b */ /* 0x002fee0000000200 */
[----:B------:R-:W-:Y:S08]  /*8610*/  MUFU.EX2 R206, R91 ;  /* 0x0000005b00ce7308 */ /* 0x000ff00000000800 */
[----:B------:R1:W0:Y:S08]  /*8620*/  MUFU.EX2 R198, R52 ;  /* 0x0000003400c67308 */ /* 0x0002300000000800 */
[----:B------:R-:W-:Y:S01]  /*8630*/  MUFU.EX2 R214, R89 ;  /* 0x0000005900d67308 */ /* 0x000fe20000000800 */
[----:B-1----:R-:W1:Y:S07]  /*8640*/  LDSM.16.M88.4 R52, [R5+0x4000] ;  /* 0x004000000534783b */ /* 0x002e6e0000000200 */
[----:B------:R0:W-:Y:S02]  /*8650*/  MUFU.EX2 R212, R88 ;  /* 0x0000005800d47308 */ /* 0x0001e40000000800 */
[----:B0-----:R-:W0:Y:S01]  /*8660*/  LDSM.16.M88.4 R88, [R5+0x7000] ;  /* 0x007000000558783b */ /* 0x001e220000000200 */
[----:B------:R-:W-:-:S02]  /*8670*/  FFMA R220, R220, c[0x0][0x188], -R22 ;  /* 0x00006200dcdc7a23 */ /* 0x000fc40000000816 */
[----:B------:R-:W-:Y:S02]  /*8680*/  FFMA R223, R223, c[0x0][0x188], -R23 ;  /* 0x00006200dfdf7a23 */ /* 0x000fe40000000817 */
[----:B------:R-:W-:Y:S02]  /*8690*/  FMUL R220, R220, 1.4426950216293334961 ;  /* 0x3fb8aa3bdcdc7820 */ /* 0x000fe40000400000 */
[----:B------:R-:W-:Y:S02]  /*86a0*/  FMUL R223, R223, 1.4426950216293334961 ;  /* 0x3fb8aa3bdfdf7820 */ /* 0x000fe40000400000 */
[----:B------:R-:W0:Y:S08]  /*86b0*/  MUFU.EX2 R205, R220 ;  /* 0x000000dc00cd7308 */ /* 0x000e300000000800 */
[----:B------:R-:W0:Y:S01]  /*86c0*/  MUFU.EX2 R207, R223 ;  /* 0x000000df00cf7308 */ /* 0x000e220000000800 */
[C---:B------:R-:W-:Y:S01]  /*86d0*/  FMUL R176, R199.reuse, R176 ;  /* 0x000000b0c7b07220 */ /* 0x040fe20000400000 */
[----:B------:R-:W-:Y:S01]  /*86e0*/  F2FP.PACK_AB R180, R204, R203 ;  /* 0x000000cbccb4723e */ /* 0x000fe200000000ff */
[----:B------:R-:W-:Y:S01]  /*86f0*/  FMUL R177, R199, R177 ;  /* 0x000000b1c7b17220 */ /* 0x000fe20000400000 */
[----:B------:R-:W-:Y:S01]  /*8700*/  F2FP.PACK_AB R181, R202, R208 ;  /* 0x000000d0cab5723e */ /* 0x000fe200000000ff */
[C---:B------:R-:W-:Y:S01]  /*8710*/  FMUL R178, R198.reuse, R178 ;  /* 0x000000b2c6b27220 */ /* 0x040fe20000400000 */
[----:B------:R-:W-:Y:S01]  /*8720*/  F2FP.PACK_AB R182, R213, R215 ;  /* 0x000000d7d5b6723e */ /* 0x000fe200000000ff */
[----:B------:R-:W-:Y:S01]  /*8730*/  FMUL R179, R198, R179 ;  /* 0x000000b3c6b37220 */ /* 0x000fe20000400000 */
[----:B------:R-:W-:Y:S01]  /*8740*/  F2FP.PACK_AB R183, R206, R210 ;  /* 0x000000d2ceb7723e */ /* 0x000fe200000000ff */
[----:B------:R-:W-:-:S02]  /*8750*/  FMUL R184, R199, R184 ;  /* 0x000000b8c7b87220 */ /* 0x000fc40000400000 */
[C---:B------:R-:W-:Y:S02]  /*8760*/  FMUL R185, R199.reuse, R185 ;  /* 0x000000b9c7b97220 */ /* 0x040fe40000400000 */
[C---:B------:R-:W-:Y:S02]  /*8770*/  FMUL R186, R198.reuse, R186 ;  /* 0x000000bac6ba7220 */ /* 0x040fe40000400000 */
[C---:B------:R-:W-:Y:S02]  /*8780*/  FMUL R187, R198.reuse, R187 ;  /* 0x000000bbc6bb7220 */ /* 0x040fe40000400000 */
[C---:B------:R-:W-:Y:S02]  /*8790*/  FMUL R188, R199.reuse, R188 ;  /* 0x000000bcc7bc7220 */ /* 0x040fe40000400000 */
[----:B------:R-:W-:Y:S02]  /*87a0*/  FMUL R189, R199, R189 ;  /* 0x000000bdc7bd7220 */ /* 0x000fe40000400000 */
        /* <DEDUP_REMOVED lines=19> */
[----:B------:R-:W-:Y:S02]  /*88e0*/  FMUL R233, R199, R233 ;  /* 0x000000e9c7e97220 */ /* 0x000fe40000400000 */
[C---:B------:R-:W-:Y:S02]  /*88f0*/  FMUL R234, R198.reuse, R234 ;  /* 0x000000eac6ea7220 */ /* 0x040fe40000400000 */
[----:B------:R-:W-:Y:S01]  /*8900*/  FMUL R235, R198, R235 ;  /* 0x000000ebc6eb7220 */ /* 0x000fe20000400000 */
[----:B-1----:R-:W-:Y:S01]  /*8910*/  HMMA.16816.F32 R176, R180, R52, R176 ;  /* 0x00000034b4b0723c */ /* 0x002fe200000018b0 */
[----:B------:R-:W-:Y:S02]  /*8920*/  FFMA R157, R157, c[0x0][0x188], -R20 ;  /* 0x000062009d9d7a23 */ /* 0x000fe40000000814 */
[C---:B------:R-:W-:Y:S02]  /*8930*/  FMUL R32, R197.reuse, R32 ;  /* 0x00000020c5207220 */ /* 0x040fe40000400000 */
[----:B------:R-:W-:-:S02]  /*8940*/  FMUL R33, R197, R33 ;  /* 0x00000021c5217220 */ /* 0x000fc40000400000 */
[C---:B------:R-:W-:Y:S01]  /*8950*/  FMUL R34, R196.reuse, R34 ;  /* 0x00000022c4227220 */ /* 0x040fe20000400000 */
[----:B------:R-:W-:Y:S01]  /*8960*/  HMMA.16816.F32 R184, R180, R56, R184 ;  /* 0x00000038b4b8723c */ /* 0x000fe200000018b8 */
[----:B------:R-:W-:Y:S02]  /*8970*/  FMUL R35, R196, R35 ;  /* 0x00000023c4237220 */ /* 0x000fe40000400000 */
[----:B------:R-:W-:Y:S02]  /*8980*/  FFMA R158, R158, c[0x0][0x188], -R21 ;  /* 0x000062009e9e7a23 */ /* 0x000fe40000000815 */
[----:B------:R-:W-:-:S03]  /*8990*/  FFMA R229, R156, c[0x0][0x188], -R20 ;  /* 0x000062009ce57a23 */ /* 0x000fc60000000814 */
[----:B------:R-:W-:Y:S01]  /*89a0*/  HMMA.16816.F32 R188, R180, R172, R188 ;  /* 0x000000acb4bc723c */ /* 0x000fe200000018bc */
[----:B------:R-:W-:Y:S02]  /*89b0*/  FFMA R231, R49, c[0x0][0x188], -R20 ;  /* 0x0000620031e77a23 */ /* 0x000fe40000000814 */
[----:B------:R-:W-:-:S05]  /*89c0*/  FFMA R221, R159, c[0x0][0x188], -R21 ;  /* 0x000062009fdd7a23 */ /* 0x000fca0000000815 */
[----:B------:R-:W-:Y:S01]  /*89d0*/  HMMA.16816.F32 R248, R180, R168, R248 ;  /* 0x000000a8b4f8723c */ /* 0x000fe200000018f8 */
[----:B------:R-:W-:Y:S02]  /*89e0*/  FFMA R48, R48, c[0x0][0x188], -R20 ;  /* 0x0000620030307a23 */ /* 0x000fe40000000814 */
[----:B------:R-:W-:-:S05]  /*89f0*/  FFMA R50, R50, c[0x0][0x188], -R21 ;  /* 0x0000620032327a23 */ /* 0x000fca0000000815 */
[----:B------:R-:W-:Y:S01]  /*8a00*/  HMMA.16816.F32 R244, R180, R164, R244 ;  /* 0x000000a4b4f4723c */ /* 0x000fe200000018f4 */
[----:B------:R-:W-:Y:S02]  /*8a10*/  FFMA R51, R51, c[0x0][0x188], -R21 ;  /* 0x0000620033337a23 */ /* 0x000fe40000000815 */
[----:B------:R-:W-:-:S05]  /*8a20*/  FMUL R157, R157, 1.4426950216293334961 ;  /* 0x3fb8aa3b9d9d7820 */ /* 0x000fca0000400000 */
[----:B------:R-:W-:Y:S01]  /*8a30*/  HMMA.16816.F32 R240, R180, R152, R240 ;  /* 0x00000098b4f0723c */ /* 0x000fe200000018f0 */
[----:B------:R-:W-:-:S07]  /*8a40*/  FMUL R158, R158, 1.4426950216293334961 ;  /* 0x3fb8aa3b9e9e7820 */ /* 0x000fce0000400000 */
[----:B0-----:R-:W-:Y:S01]  /*8a50*/  HMMA.16816.F32 R236, R180, R88, R236 ;  /* 0x00000058b4ec723c */ /* 0x001fe200000018ec */
[----:B------:R-:W-:-:S07]  /*8a60*/  FMUL R229, R229, 1.4426950216293334961 ;  /* 0x3fb8aa3be5e57820 */ /* 0x000fce0000400000 */
[----:B------:R-:W-:Y:S01]  /*8a70*/  HMMA.16816.F32 R232, R180, R192, R232 ;  /* 0x000000c0b4e8723c */ /* 0x000fe200000018e8 */
[----:B------:R-:W-:-:S06]  /*8a80*/  FMUL R231, R231, 1.4426950216293334961 ;  /* 0x3fb8aa3be7e77820 */ /* 0x000fcc0000400000 */
[----:B------:R-:W-:Y:S02]  /*8a90*/  F2FP.PACK_AB R180, R214, R205 ;  /* 0x000000cdd6b4723e */ /* 0x000fe400000000ff */
[----:B------:R-:W-:Y:S02]  /*8aa0*/  F2FP.PACK_AB R181, R207, R209 ;  /* 0x000000d1cfb5723e */ /* 0x000fe400000000ff */
[----:B------:R-:W-:Y:S02]  /*8ab0*/  F2FP.PACK_AB R182, R201, R212 ;  /* 0x000000d4c9b6723e */ /* 0x000fe400000000ff */
[----:B------:R-:W-:Y:S01]  /*8ac0*/  F2FP.PACK_AB R183, R200, R211 ;  /* 0x000000d3c8b7723e */ /* 0x000fe200000000ff */
[----:B------:R-:W-:Y:S01]  /*8ad0*/  FMUL R221, R221, 1.4426950216293334961 ;  /* 0x3fb8aa3bdddd7820 */ /* 0x000fe20000400000 */
[----:B------:R4:W-:Y:S01]  /*8ae0*/  MUFU.EX2 R228, R157 ;  /* 0x0000009d00e47308 */ /* 0x0009e20000000800 */
[----:B------:R-:W-:Y:S02]  /*8af0*/  FMUL R48, R48, 1.4426950216293334961 ;  /* 0x3fb8aa3b30307820 */ /* 0x000fe40000400000 */
[----:B------:R-:W-:-:S02]  /*8b00*/  FMUL R50, R50, 1.4426950216293334961 ;  /* 0x3fb8aa3b32327820 */ /* 0x000fc40000400000 */
[----:B------:R-:W-:Y:S01]  /*8b10*/  HMMA.16816.F32 R32, R180, R172, R32 ;  /* 0x000000acb420723c */ /* 0x000fe20000001820 */
[----:B------:R-:W-:Y:S02]  /*8b20*/  FMUL R51, R51, 1.4426950216293334961 ;  /* 0x3fb8aa3b33337820 */ /* 0x000fe40000400000 */
[----:B------:R5:W-:Y:S01]  /*8b30*/  MUFU.EX2 R220, R158 ;  /* 0x0000009e00dc7308 */ /* 0x000be20000000800 */
[C---:B--2---:R-:W-:Y:S02]  /*8b40*/  FMUL R30, R196.reuse, R30 ;  /* 0x0000001ec41e7220 */ /* 0x044fe40000400000 */
[C---:B------:R-:W-:Y:S01]  /*8b50*/  FMUL R132, R197.reuse, R132 ;  /* 0x00000084c5847220 */ /* 0x040fe20000400000 */
[----:B------:R-:W-:Y:S01]  /*8b60*/  MOV R172, R210 ;  /* 0x000000d200ac7202 */ /* 0x000fe20000000f00 */
        /* <DEDUP_REMOVED lines=12> */
[----:B----4-:R-:W-:Y:S02]  /*8c30*/  FMUL R157, R197, R218 ;  /* 0x000000dac59d7220 */ /* 0x010fe40000400000 */
[----:B-----5:R-:W-:-:S02]  /*8c40*/  FMUL R158, R196, R217 ;  /* 0x000000d9c49e7220 */ /* 0x020fc40000400000 */
[C---:B---3--:R-:W-:Y:S02]  /*8c50*/  FMUL R159, R196.reuse, R216 ;  /* 0x000000d8c49f7220 */ /* 0x048fe40000400000 */
[C---:B------:R-:W-:Y:S02]  /*8c60*/  FMUL R16, R197.reuse, R16 ;  /* 0x00000010c5107220 */ /* 0x040fe40000400000 */
[C---:B------:R-:W-:Y:S02]  /*8c70*/  FMUL R17, R197.reuse, R17 ;  /* 0x00000011c5117220 */ /* 0x040fe40000400000 */
[C---:B------:R-:W-:Y:S02]  /*8c80*/  FMUL R18, R196.reuse, R18 ;  /* 0x00000012c4127220 */ /* 0x040fe40000400000 */
[----:B------:R-:W-:Y:S02]  /*8c90*/  FMUL R19, R196, R19 ;  /* 0x00000013c4137220 */ /* 0x000fe40000400000 */
[----:B------:R-:W-:Y:S01]  /*8ca0*/  FFMA R210, R148, c[0x0][0x188], -R22 ;  /* 0x0000620094d27a23 */ /* 0x000fe20000000816 */
[----:B------:R-:W0:Y:S01]  /*8cb0*/  MUFU.EX2 R229, R229 ;  /* 0x000000e500e57308 */ /* 0x000e220000000800 */
[----:B------:R-:W-:-:S02]  /*8cc0*/  FMUL R76, R197, R76 ;  /* 0x0000004cc54c7220 */ /* 0x000fc40000400000 */
[----:B------:R-:W-:Y:S02]  /*8cd0*/  FMUL R77, R197, R77 ;  /* 0x0000004dc54d7220 */ /* 0x000fe40000400000 */
[C---:B------:R-:W-:Y:S02]  /*8ce0*/  FMUL R78, R196.reuse, R78 ;  /* 0x0000004ec44e7220 */ /* 0x040fe40000400000 */
[----:B------:R-:W-:Y:S01]  /*8cf0*/  FMUL R79, R196, R79 ;  /* 0x0000004fc44f7220 */ /* 0x000fe20000400000 */
[----:B------:R0:W-:Y:S01]  /*8d00*/  MUFU.EX2 R230, R48 ;  /* 0x0000003000e67308 */ /* 0x0001e20000000800 */
[--C-:B------:R-:W-:Y:S02]  /*8d10*/  FFMA R149, R149, c[0x0][0x188], -R22.reuse ;  /* 0x0000620095957a23 */ /* 0x100fe40000000816 */
[--C-:B------:R-:W-:Y:S02]  /*8d20*/  FFMA R120, R120, c[0x0][0x188], -R22.reuse ;  /* 0x0000620078787a23 */ /* 0x100fe40000000816 */
[----:B------:R-:W-:-:S02]  /*8d30*/  FFMA R121, R121, c[0x0][0x188], -R22 ;  /* 0x0000620079797a23 */ /* 0x000fc40000000816 */
[--C-:B------:R-:W-:Y:S01]  /*8d40*/  FFMA R150, R150, c[0x0][0x188], -R23.reuse ;  /* 0x0000620096967a23 */ /* 0x100fe20000000817 */
[----:B------:R-:W-:Y:S01]  /*8d50*/  MUFU.EX2 R231, R231 ;  /* 0x000000e700e77308 */ /* 0x000fe20000000800 */
[--C-:B------:R-:W-:Y:S02]  /*8d60*/  FFMA R151, R151, c[0x0][0x188], -R23.reuse ;  /* 0x0000620097977a23 */ /* 0x100fe40000000817 */
[--C-:B------:R-:W-:Y:S02]  /*8d70*/  FFMA R122, R122, c[0x0][0x188], -R23.reuse ;  /* 0x000062007a7a7a23 */ /* 0x100fe40000000817 */
[----:B------:R-:W-:-:S03]  /*8d80*/  FFMA R123, R123, c[0x0][0x188], -R23 ;  /* 0x000062007b7b7a23 */ /* 0x000fc60000000817 */
[----:B------:R-:W1:Y:S01]  /*8d90*/  MUFU.EX2 R221, R221 ;  /* 0x000000dd00dd7308 */ /* 0x000e620000000800 */
[----:B------:R-:W-:Y:S01]  /*8da0*/  FMUL R210, R210, 1.4426950216293334961 ;  /* 0x3fb8aa3bd2d27820 */ /* 0x000fe20000400000 */
[----:B------:R-:W-:Y:S01]  /*8db0*/  HMMA.16816.F32 R28, R180, R52, R28 ;  /* 0x00000034b41c723c */ /* 0x000fe2000000181c */
[----:B------:R-:W-:-:S05]  /*8dc0*/  FMUL R149, R149, 1.4426950216293334961 ;  /* 0x3fb8aa3b95957820 */ /* 0x000fca0000400000 */
[----:B------:R2:W-:Y:S01]  /*8dd0*/  MUFU.EX2 R223, R50 ;  /* 0x0000003200df7308 */ /* 0x0005e20000000800 */
[----:B------:R-:W-:Y:S01]  /*8de0*/  FMUL R120, R120, 1.4426950216293334961 ;  /* 0x3fb8aa3b78787820 */ /* 0x000fe20000400000 */
[----:B------:R-:W-:Y:S01]  /*8df0*/  HMMA.16816.F32 R132, R180, R56, R132 ;  /* 0x00000038b484723c */ /* 0x000fe20000001884 */
[----:B------:R-:W-:-:S05]  /*8e00*/  FMUL R121, R121, 1.4426950216293334961 ;  /* 0x3fb8aa3b79797820 */ /* 0x000fca0000400000 */
[----:B------:R-:W3:Y:S01]  /*8e10*/  MUFU.EX2 R222, R51 ;  /* 0x0000003300de7308 */ /* 0x000ee20000000800 */
[----:B------:R-:W-:Y:S01]  /*8e20*/  FMUL R150, R150, 1.4426950216293334961 ;  /* 0x3fb8aa3b96967820 */ /* 0x000fe20000400000 */
[C---:B------:R-:W-:Y:S01]  /*8e30*/  HMMA.16816.F32 R84, R180.reuse, R168, R84 ;  /* 0x000000a8b454723c */ /* 0x040fe20000001854 */
[----:B------:R-:W-:Y:S02]  /*8e40*/  FMUL R151, R151, 1.4426950216293334961 ;  /* 0x3fb8aa3b97977820 */ /* 0x000fe40000400000 */
[----:B------:R-:W-:Y:S02]  /*8e50*/  FMUL R122, R122, 1.4426950216293334961 ;  /* 0x3fb8aa3b7a7a7820 */ /* 0x000fe40000400000 */
[----:B------:R-:W-:Y:S01]  /*8e60*/  FMUL R123, R123, 1.4426950216293334961 ;  /* 0x3fb8aa3b7b7b7820 */ /* 0x000fe20000400000 */
[----:B------:R-:W-:Y:S02]  /*8e70*/  MOV R57, R209 ;  /* 0x000000d100397202 */ /* 0x000fe40000000f00 */
[C---:B------:R-:W-:Y:S01]  /*8e80*/  HMMA.16816.F32 R24, R180.reuse, R164, R24 ;  /* 0x000000a4b418723c */ /* 0x040fe20000001818 */
[----:B------:R-:W-:Y:S01]  /*8e90*/  MOV R56, R208 ;  /* 0x000000d000387202 */ /* 0x000fe20000000f00 */
[----:B------:R-:W-:Y:S06]  /*8ea0*/  MUFU.EX2 R210, R210 ;  /* 0x000000d200d27308 */ /* 0x000fec0000000800 */
[C---:B------:R-:W-:Y:S02]  /*8eb0*/  HMMA.16816.F32 R156, R180.reuse, R152, R156 ;  /* 0x00000098b49c723c */ /* 0x040fe4000000189c */
[----:B------:R-:W4:Y:S06]  /*8ec0*/  MUFU.EX2 R217, R149 ;  /* 0x0000009500d97308 */ /* 0x000f2c0000000800 */
[C---:B------:R-:W-:Y:S02]  /*8ed0*/  HMMA.16816.F32 R16, R180.reuse, R88, R16 ;  /* 0x00000058b410723c */ /* 0x040fe40000001810 */
[----:B------:R-:W-:Y:S06]  /*8ee0*/  MUFU.EX2 R218, R120 ;  /* 0x0000007800da7308 */ /* 0x000fec0000000800 */
[----:B------:R-:W-:Y:S02]  /*8ef0*/  HMMA.16816.F32 R180, R180, R192, R76 ;  /* 0x000000c0b4b4723c */ /* 0x000fe4000000184c */
[----:B------:R-:W-:Y:S05]  /*8f00*/  MUFU.EX2 R219, R121 ;  /* 0x0000007900db7308 */ /* 0x000fea0000000800 */
[----:B------:R-:W-:-:S03]  /*8f10*/  MOV R192, R213 ;  /* 0x000000d500c07202 */ /* 0x000fc60000000f00 */
[----:B------:R-:W-:Y:S08]  /*8f20*/  MUFU.EX2 R208, R150 ;  /* 0x0000009600d07308 */ /* 0x000ff00000000800 */
[----:B------:R-:W5:Y:S08]  /*8f30*/  MUFU.EX2 R209, R151 ;  /* 0x0000009700d17308 */ /* 0x000f700000000800 */
[----:B------:R-:W-:Y:S08]  /*8f40*/  MUFU.EX2 R213, R122 ;  /* 0x0000007a00d57308 */ /* 0x000ff00000000800 */
[----:B------:R-:W4:Y:S01]  /*8f50*/  MUFU.EX2 R216, R123 ;  /* 0x0000007b00d87308 */ /* 0x000f220000000800 */
[----:B0-----:R-:W-:-:S02]  /*8f60*/  F2FP.PACK_AB R48, R228, R229 ;  /* 0x000000e5e430723e */ /* 0x001fc400000000ff */
[----:B-1----:R-:W-:Y:S02]  /*8f70*/  F2FP.PACK_AB R49, R221, R220 ;  /* 0x000000dcdd31723e */ /* 0x002fe400000000ff */
[----:B--2---:R-:W-:Y:S02]  /*8f80*/  F2FP.PACK_AB R50, R231, R230 ;  /* 0x000000e6e732723e */ /* 0x004fe400000000ff */
[----:B---3--:R-:W-:Y:S01]  /*8f90*/  F2FP.PACK_AB R51, R222, R223 ;  /* 0x000000dfde33723e */ /* 0x008fe200000000ff */
[--C-:B------:R-:W-:Y:S02]  /*8fa0*/  FFMA R140, R140, c[0x0][0x188], -R20.reuse ;  /* 0x000062008c8c7a23 */ /* 0x100fe40000000814 */
[----:B------:R-:W-:-:S04]  /*8fb0*/  FFMA R112, R112, c[0x0][0x188], -R20 ;  /* 0x0000620070707a23 */ /* 0x000fc80000000814 */
[----:B------:R-:W-:Y:S01]  /*8fc0*/  HMMA.16816.F32 R176, R48, R54, R176 ;  /* 0x0000003630b0723c */ /* 0x000fe200000018b0 */
[----:B------:R-:W-:Y:S02]  /*8fd0*/  FFMA R113, R113, c[0x0][0x188], -R20 ;  /* 0x0000620071717a23 */ /* 0x000fe40000000814 */
[----:B------:R-:W-:-:S05]  /*8fe0*/  FFMA R142, R142, c[0x0][0x188], -R21 ;  /* 0x000062008e8e7a23 */ /* 0x000fca0000000815 */
[----:B------:R-:W-:Y:S01]  /*8ff0*/  HMMA.16816.F32 R184, R48, R58, R184 ;  /* 0x0000003a30b8723c */ /* 0x000fe200000018b8 */
[--C-:B------:R-:W-:Y:S02]  /*9000*/  FFMA R143, R143, c[0x0][0x188], -R21.reuse ;  /* 0x000062008f8f7a23 */ /* 0x100fe40000000815 */
[----:B------:R-:W-:-:S05]  /*9010*/  FFMA R114, R114, c[0x0][0x188], -R21 ;  /* 0x0000620072727a23 */ /* 0x000fca0000000815 */
[----:B------:R-:W-:Y:S01]  /*9020*/  HMMA.16816.F32 R188, R48, R174, R188 ;  /* 0x000000ae30bc723c */ /* 0x000fe200000018bc */
[----:B------:R-:W-:-:S07]  /*9030*/  FFMA R115, R115, c[0x0][0x188], -R21 ;  /* 0x0000620073737a23 */ /* 0x000fce0000000815 */
[C---:B------:R-:W-:Y:S08]  /*9040*/  HMMA.16816.F32 R248, R48.reuse, R170, R248 ;  /* 0x000000aa30f8723c */ /* 0x040ff000000018f8 */
[C---:B------:R-:W-:Y:S08]  /*9050*/  HMMA.16816.F32 R244, R48.reuse, R166, R244 ;  /* 0x000000a630f4723c */ /* 0x040ff000000018f4 */
[C---:B------:R-:W-:Y:S08]  /*9060*/  HMMA.16816.F32 R240, R48.reuse, R154, R240 ;  /* 0x0000009a30f0723c */ /* 0x040ff000000018f0 */
[C---:B------:R-:W-:Y:S08]  /*9070*/  HMMA.16816.F32 R236, R48.reuse, R90, R236 ;  /* 0x0000005a30ec723c */ /* 0x040ff000000018ec */
[----:B------:R-:W-:Y:S07]  /*9080*/  HMMA.16816.F32 R232, R48, R194, R232 ;  /* 0x000000c230e8723c */ /* 0x000fee00000018e8 */
[----:B----4-:R-:W-:-:S02]  /*9090*/  F2FP.PACK_AB R48, R217, R210 ;  /* 0x000000d2d930723e */ /* 0x010fc400000000ff */
[----:B-----5:R-:W-:Y:S02]  /*90a0*/  F2FP.PACK_AB R49, R209, R208 ;  /* 0x000000d0d131723e */ /* 0x020fe400000000ff */
[----:B------:R-:W-:Y:S02]  /*90b0*/  F2FP.PACK_AB R50, R219, R218 ;  /* 0x000000dadb32723e */ /* 0x000fe400000000ff */
[----:B------:R-:W-:Y:S01]  /*90c0*/  F2FP.PACK_AB R51, R216, R213 ;  /* 0x000000d5d833723e */ /* 0x000fe200000000ff */
[----:B------:R-:W-:Y:S01]  /*90d0*/  FMUL R140, R140, 1.4426950216293334961 ;  /* 0x3fb8aa3b8c8c7820 */ /* 0x000fe20000400000 */
[----:B------:R-:W-:Y:S01]  /*90e0*/  MOV R53, R212 ;  /* 0x000000d400357202 */ /* 0x000fe20000000f00 */
[----:B------:R-:W-:Y:S01]  /*90f0*/  FMUL R112, R112, 1.4426950216293334961 ;  /* 0x3fb8aa3b70707820 */ /* 0x000fe20000400000 */
[----:B------:R-:W-:Y:S01]  /*9100*/  MOV R52, R211 ;  /* 0x000000d300347202 */ /* 0x000fe20000000f00 */
[----:B------:R-:W-:Y:S02]  /*9110*/  FMUL R113, R113, 1.4426950216293334961 ;  /* 0x3fb8aa3b71717820 */ /* 0x000fe40000400000 */
[----:B------:R-:W-:Y:S01]  /*9120*/  FMUL R142, R142, 1.4426950216293334961 ;  /* 0x3fb8aa3b8e8e7820 */ /* 0x000fe20000400000 */
[----:B------:R-:W-:Y:S01]  /*9130*/  HMMA.16816.F32 R84, R48, R170, R84 ;  /* 0x000000aa3054723c */ /* 0x000fe20000001854 */
[----:B------:R-:W-:-:S02]  /*9140*/  FMUL R143, R143, 1.4426950216293334961 ;  /* 0x3fb8aa3b8f8f7820 */ /* 0x000fc40000400000 */
[----:B------:R-:W-:Y:S02]  /*9150*/  FMUL R114, R114, 1.4426950216293334961 ;  /* 0x3fb8aa3b72727820 */ /* 0x000fe40000400000 */
[----:B------:R-:W-:Y:S02]  /*9160*/  FMUL R115, R115, 1.4426950216293334961 ;  /* 0x3fb8aa3b73737820 */ /* 0x000fe40000400000 */
[----:B------:R-:W-:Y:S01]  /*9170*/  LOP3.LUT R171, R5, 0x40, RZ, 0x3c, !PT ;  /* 0x0000004005ab7812 */ /* 0x000fe200078e3cff */
[C---:B------:R-:W-:Y:S01]  /*9180*/  HMMA.16816.F32 R32, R48.reuse, R174, R32 ;  /* 0x000000ae3020723c */ /* 0x040fe20000001820 */
[----:B------:R-:W-:Y:S01]  /*9190*/  MOV R193, R215 ;  /* 0x000000d700c17202 */ /* 0x000fe20000000f00 */
[----:B------:R-:W-:Y:S01]  /*91a0*/  FFMA R211, R141, c[0x0][0x188], -R20 ;  /* 0x000062008dd37a23 */ /* 0x000fe20000000814 */
[----:B------:R-:W-:Y:S01]  /*91b0*/  MOV R173, R214 ;  /* 0x000000d600ad7202 */ /* 0x000fe20000000f00 */
[----:B------:R-:W-:Y:S01]  /*91c0*/  MUFU.EX2 R212, R140 ;  /* 0x0000008c00d47308 */ /* 0x000fe20000000800 */
[----:B------:R-:W-:Y:S01]  /*91d0*/  MOV R169, R206 ;  /* 0x000000ce00a97202 */ /* 0x000fe20000000f00 */
[----:B------:R-:W-:Y:S01]  /*91e0*/  LDSM.16.M88.4 R120, [R171+0x5800] ;  /* 0x00580000ab78783b */ /* 0x000fe20000000200 */
[----:B------:R-:W-:Y:S01]  /*91f0*/  MOV R148, R207 ;  /* 0x000000cf00947202 */ /* 0x000fe20000000f00 */
[----:B------:R-:W-:Y:S01]  /*9200*/  HMMA.16816.F32 R28, R48, R54, R28 ;  /* 0x00000036301c723c */ /* 0x000fe2000000181c */
[----:B------:R-:W-:Y:S01]  /*9210*/  MOV R152, R205 ;  /* 0x000000cd00987202 */ /* 0x000fe20000000f00 */
[----:B------:R-:W-:Y:S01]  /*9220*/  LDSM.16.M88.4 R76, [R171+0x6800] ;  /* 0x00680000ab4c783b */ /* 0x000fe20000000200 */
[----:B------:R-:W-:Y:S01]  /*9230*/  MOV R153, R204 ;  /* 0x000000cc00997202 */ /* 0x000fe20000000f00 */
[----:B------:R-:W-:Y:S01]  /*9240*/  MUFU.EX2 R215, R112 ;  /* 0x0000007000d77308 */ /* 0x000fe20000000800 */
[----:B------:R-:W-:-:S02]  /*9250*/  MOV R174, R56 ;  /* 0x0000003800ae7202 */ /* 0x000fc40000000f00 */
[----:B------:R-:W-:Y:S01]  /*9260*/  MOV R151, R57 ;  /* 0x0000003900977202 */ /* 0x000fe20000000f00 */
[C---:B------:R-:W-:Y:S01]  /*9270*/  HMMA.16816.F32 R132, R48.reuse, R58, R132 ;  /* 0x0000003a3084723c */ /* 0x040fe20000001884 */
[----:B------:R-:W-:Y:S01]  /*9280*/  MOV R150, R52 ;  /* 0x0000003400967202 */ /* 0x000fe20000000f00 */
[----:B------:R-:W-:Y:S01]  /*9290*/  LDSM.16.M88.4 R56, [R171+0x7000] ;  /* 0x00700000ab38783b */ /* 0x000fe20000000200 */
[----:B------:R-:W-:Y:S01]  /*92a0*/  MOV R149, R53 ;  /* 0x0000003500957202 */ /* 0x000fe20000000f00 */
[----:B------:R-:W-:Y:S02]  /*92b0*/  MUFU.EX2 R214, R113 ;  /* 0x0000007100d67308 */ /* 0x000fe40000000800 */
[----:B------:R-:W0:Y:S02]  /*92c0*/  LDSM.16.M88.4 R52, [R171+0x4000] ;  /* 0x00400000ab34783b */ /* 0x000e240000000200 */
[C---:B------:R-:W-:Y:S04]  /*92d0*/  HMMA.16816.F32 R24, R48.reuse, R166, R24 ;  /* 0x000000a63018723c */ /* 0x040fe80000001818 */
[----:B------:R-:W-:Y:S04]  /*92e0*/  MUFU.EX2 R206, R142 ;  /* 0x0000008e00ce7308 */ /* 0x000fe80000000800 */
[C---:B------:R-:W-:Y:S04]  /*92f0*/  HMMA.16816.F32 R156, R48.reuse, R154, R156 ;  /* 0x0000009a309c723c */ /* 0x040fe8000000189c */
[----:B------:R1:W-:Y:S04]  /*9300*/  MUFU.EX2 R207, R143 ;  /* 0x0000008f00cf7308 */ /* 0x0003e80000000800 */
[C---:B------:R-:W-:Y:S01]  /*9310*/  HMMA.16816.F32 R88, R48.reuse, R90, R16 ;  /* 0x0000005a3058723c */ /* 0x040fe20000001810 */
[----:B------:R-:W2:Y:S03]  /*9320*/  LDSM.16.M88.4 R16, [R171+0x4800] ;  /* 0x00480000ab10783b */ /* 0x000ea60000000200 */
[----:B------:R-:W-:Y:S01]  /*9330*/  MUFU.EX2 R205, R114 ;  /* 0x0000007200cd7308 */ /* 0x000fe20000000800 */
[----:B-1----:R-:W1:Y:S03]  /*9340*/  LDSM.16.M88.4 R140, [R171+0x5000] ;  /* 0x00500000ab8c783b */ /* 0x002e660000000200 */
[----:B------:R-:W-:Y:S01]  /*9350*/  HMMA.16816.F32 R180, R48, R194, R180 ;  /* 0x000000c230b4723c */ /* 0x000fe200000018b4 */
[----:B------:R-:W-:Y:S03]  /*9360*/  LDSM.16.M88.4 R48, [R171+0x7800] ;  /* 0x00780000ab30783b */ /* 0x000fe60000000200 */
[----:B------:R3:W-:Y:S01]  /*9370*/  MUFU.EX2 R204, R115 ;  /* 0x0000007300cc7308 */ /* 0x0007e20000000800 */
[----:B------:R-:W-:Y:S01]  /*9380*/  MOV R175, R169 ;  /* 0x000000a900af7202 */ /* 0x000fe20000000f00 */
[----:B---3--:R3:W4:Y:S03]  /*9390*/  LDSM.16.M88.4 R112, [R171+0x6000] ;  /* 0x00600000ab70783b */ /* 0x0087260000000200 */
[----:B------:R-:W-:Y:S01]  /*93a0*/  MOV R167, R175 ;  /* 0x000000af00a77202 */ /* 0x000fe20000000f00 */
[--C-:B------:R-:W-:Y:S01]  /*93b0*/  FFMA R195, R99, c[0x0][0x188], -R23.reuse ;  /* 0x0000620063c37a23 */ /* 0x100fe20000000817 */
[----:B------:R-:W-:Y:S01]  /*93c0*/  MOV R168, R201 ;  /* 0x000000c900a87202 */ /* 0x000fe20000000f00 */
[----:B------:R-:W-:Y:S01]  /*93d0*/  FFMA R201, R9, c[0x0][0x188], -R22 ;  /* 0x0000620009c97a23 */ /* 0x000fe20000000816 */
[----:B------:R-:W-:Y:S01]  /*93e0*/  MOV R166, R192 ;  /* 0x000000c000a67202 */ /* 0x000fe20000000f00 */
[--C-:B------:R-:W-:Y:S01]  /*93f0*/  FFMA R192, R10, c[0x0][0x188], -R23.reuse ;  /* 0x000062000ac07a23 */ /* 0x100fe20000000817 */
[----:B------:R-:W-:Y:S01]  /*9400*/  MOV R175, R193 ;  /* 0x000000c100af7202 */ /* 0x000fe20000000f00 */
[----:B------:R-:W-:-:S02]  /*9410*/  FFMA R193, R11, c[0x0][0x188], -R23 ;  /* 0x000062000bc17a23 */ /* 0x000fc40000000817 */
[----:B------:R-:W-:Y:S02]  /*9420*/  FMUL R211, R211, 1.4426950216293334961 ;  /* 0x3fb8aa3bd3d37820 */ /* 0x000fe40000400000 */
[--C-:B------:R-:W-:Y:S02]  /*9430*/  FFMA R96, R96, c[0x0][0x188], -R22.reuse ;  /* 0x0000620060607a23 */ /* 0x100fe40000000816 */
[--C-:B------:R-:W-:Y:S02]  /*9440*/  FFMA R97, R97, c[0x0][0x188], -R22.reuse ;  /* 0x0000620061617a23 */ /* 0x100fe40000000816 */
[----:B------:R-:W-:Y:S02]  /*9450*/  FFMA R8, R8, c[0x0][0x188], -R22 ;  /* 0x0000620008087a23 */ /* 0x000fe40000000816 */
[----:B------:R-:W-:Y:S02]  /*9460*/  FFMA R98, R98, c[0x0][0x188], -R23 ;  /* 0x0000620062627a23 */ /* 0x000fe40000000817 */
[----:B------:R-:W-:-:S02]  /*9470*/  FMUL R201, R201, 1.4426950216293334961 ;  /* 0x3fb8aa3bc9c97820 */ /* 0x000fc40000400000 */
[----:B------:R-:W-:Y:S02]  /*9480*/  FMUL R195, R195, 1.4426950216293334961 ;  /* 0x3fb8aa3bc3c37820 */ /* 0x000fe40000400000 */
[----:B------:R-:W-:Y:S02]  /*9490*/  FMUL R192, R192, 1.4426950216293334961 ;  /* 0x3fb8aa3bc0c07820 */ /* 0x000fe40000400000 */
[----:B------:R-:W-:Y:S02]  /*94a0*/  FMUL R193, R193, 1.4426950216293334961 ;  /* 0x3fb8aa3bc1c17820 */ /* 0x000fe40000400000 */
[----:B------:R-:W-:Y:S02]  /*94b0*/  FMUL R96, R96, 1.4426950216293334961 ;  /* 0x3fb8aa3b60607820 */ /* 0x000fe40000400000 */
[----:B------:R-:W-:Y:S02]  /*94c0*/  FMUL R97, R97, 1.4426950216293334961 ;  /* 0x3fb8aa3b61617820 */ /* 0x000fe40000400000 */
[----:B------:R-:W-:-:S02]  /*94d0*/  FMUL R8, R8, 1.4426950216293334961 ;  /* 0x3fb8aa3b08087820 */ /* 0x000fc40000400000 */
[----:B------:R-:W-:Y:S01]  /*94e0*/  FMUL R98, R98, 1.4426950216293334961 ;  /* 0x3fb8aa3b62627820 */ /* 0x000fe20000400000 */
[----:B------:R-:W5:Y:S01]  /*94f0*/  MUFU.EX2 R211, R211 ;  /* 0x000000d300d37308 */ /* 0x000f620000000800 */
[----:B------:R-:W-:Y:S02]  /*9500*/  MOV R164, R203 ;  /* 0x000000cb00a47202 */ /* 0x000fe40000000f00 */
[----:B------:R-:W-:Y:S02]  /*9510*/  MOV R165, R202 ;  /* 0x000000ca00a57202 */ /* 0x000fe40000000f00 */
[----:B------:R-:W-:-:S03]  /*9520*/  MOV R169, R200 ;  /* 0x000000c800a97202 */ /* 0x000fc60000000f00 */
[----:B------:R5:W-:Y:S08]  /*9530*/  MUFU.EX2 R203, R96 ;  /* 0x0000006000cb7308 */ /* 0x000bf00000000800 */
[----:B------:R0:W0:Y:S08]  /*9540*/  MUFU.EX2 R202, R97 ;  /* 0x0000006100ca7308 */ /* 0x0000300000000800 */
[----:B------:R-:W-:Y:S08]  /*9550*/  MUFU.EX2 R200, R8 ;  /* 0x0000000800c87308 */ /* 0x000ff00000000800 */
[----:B------:R-:W-:Y:S08]  /*9560*/  MUFU.EX2 R201, R201 ;  /* 0x000000c900c97308 */ /* 0x000ff00000000800 */
[----:B------:R0:W-:Y:S08]  /*9570*/  MUFU.EX2 R194, R98 ;  /* 0x0000006200c27308 */ /* 0x0001f00000000800 */
[----:B------:R-:W0:Y:S08]  /*9580*/  MUFU.EX2 R195, R195 ;  /* 0x000000c300c37308 */ /* 0x000e300000000800 */
[----:B------:R-:W-:Y:S08]  /*9590*/  MUFU.EX2 R192, R192 ;  /* 0x000000c000c07308 */ /* 0x000ff00000000800 */
[----:B------:R-:W1:Y:S01]  /*95a0*/  MUFU.EX2 R193, R193 ;  /* 0x000000c100c17308 */ /* 0x000e620000000800 */
[----:B---3--:R-:W-:Y:S01]  /*95b0*/  MOV R171, R172 ;  /* 0x000000ac00ab7202 */ /* 0x008fe20000000f00 */
[----:B------:R-:W-:Y:S01]  /*95c0*/  FFMA R172, R12, c[0x0][0x188], -R20 ;  /* 0x000062000cac7a23 */ /* 0x000fe20000000814 */
[----:B-----5:R-:W-:-:S02]  /*95d0*/  F2FP.PACK_AB R96, R211, R212 ;  /* 0x000000d4d360723e */ /* 0x020fc400000000ff */
[----:B0-----:R-:W-:Y:S02]  /*95e0*/  F2FP.PACK_AB R97, R207, R206 ;  /* 0x000000cecf61723e */ /* 0x001fe400000000ff */
[----:B------:R-:W-:Y:S02]  /*95f0*/  F2FP.PACK_AB R98, R214, R215 ;  /* 0x000000d7d662723e */ /* 0x000fe400000000ff */
[----:B------:R-:W-:Y:S01]  /*9600*/  F2FP.PACK_AB R99, R204, R205 ;  /* 0x000000cdcc63723e */ /* 0x000fe200000000ff */
[--C-:B------:R-:W-:Y:S01]  /*9610*/  FFMA R13, R13, c[0x0][0x188], -R20.reuse ;  /* 0x000062000d0d7a23 */ /* 0x100fe20000000814 */
[----:B------:R-:W-:Y:S01]  /*9620*/  F2FP.PACK_AB R8, R202, R203 ;  /* 0x000000cbca08723e */ /* 0x000fe200000000ff */
[--C-:B------:R-:W-:Y:S01]  /*9630*/  FFMA R100, R100, c[0x0][0x188], -R20.reuse ;  /* 0x0000620064647a23 */ /* 0x100fe20000000814 */
[----:B------:R-:W-:Y:S01]  /*9640*/  F2FP.PACK_AB R9, R195, R194 ;  /* 0x000000c2c309723e */ /* 0x000fe200000000ff */
[----:B------:R-:W-:Y:S01]  /*9650*/  FFMA R101, R101, c[0x0][0x188], -R20 ;  /* 0x0000620065657a23 */ /* 0x000fe20000000814 */
[----:B------:R-:W-:Y:S01]  /*9660*/  F2FP.PACK_AB R10, R201, R200 ;  /* 0x000000c8c90a723e */ /* 0x000fe200000000ff */
[--C-:B------:R-:W-:Y:S01]  /*9670*/  FFMA R14, R14, c[0x0][0x188], -R21.reuse ;  /* 0x000062000e0e7a23 */ /* 0x100fe20000000815 */
[----:B-1----:R-:W-:Y:S01]  /*9680*/  F2FP.PACK_AB R11, R193, R192 ;  /* 0x000000c0c10b723e */ /* 0x002fe200000000ff */
[----:B------:R-:W-:-:S02]  /*9690*/  FFMA R15, R15, c[0x0][0x188], -R21 ;  /* 0x000062000f0f7a23 */ /* 0x000fc40000000815 */
[--C-:B------:R-:W-:Y:S02]  /*96a0*/  FFMA R102, R102, c[0x0][0x188], -R21.reuse ;  /* 0x0000620066667a23 */ /* 0x100fe40000000815 */
[----:B------:R-:W-:Y:S01]  /*96b0*/  FFMA R103, R103, c[0x0][0x188], -R21 ;  /* 0x0000620067677a23 */ /* 0x000fe20000000815 */
[----:B------:R-:W-:Y:S01]  /*96c0*/  MOV R170, R174 ;  /* 0x000000ae00aa7202 */ /* 0x000fe20000000f00 */
[----:B------:R-:W-:Y:S01]  /*96d0*/  FMUL R172, R172, 1.4426950216293334961 ;  /* 0x3fb8aa3bacac7820 */ /* 0x000fe20000400000 */
[----:B------:R-:W-:Y:S01]  /*96e0*/  HMMA.16816.F32 R176, R96, R52, R176 ;  /* 0x0000003460b0723c */ /* 0x000fe200000018b0 */
[----:B------:R-:W-:Y:S02]  /*96f0*/  FMUL R13, R13, 1.4426950216293334961 ;  /* 0x3fb8aa3b0d0d7820 */ /* 0x000fe40000400000 */
[----:B------:R-:W-:Y:S02]  /*9700*/  FMUL R100, R100, 1.4426950216293334961 ;  /* 0x3fb8aa3b64647820 */ /* 0x000fe40000400000 */
[----:B------:R-:W-:-:S02]  /*9710*/  FMUL R101, R101, 1.4426950216293334961 ;  /* 0x3fb8aa3b65657820 */ /* 0x000fc40000400000 */
[----:B------:R-:W-:Y:S01]  /*9720*/  FMUL R14, R14, 1.4426950216293334961 ;  /* 0x3fb8aa3b0e0e7820 */ /* 0x000fe20000400000 */
[----:B--2---:R-:W-:Y:S01]  /*9730*/  HMMA.16816.F32 R184, R96, R16, R184 ;  /* 0x0000001060b8723c */ /* 0x004fe200000018b8 */
[----:B------:R-:W-:Y:S02]  /*9740*/  FMUL R15, R15, 1.4426950216293334961 ;  /* 0x3fb8aa3b0f0f7820 */ /* 0x000fe40000400000 */
[----:B------:R-:W-:Y:S02]  /*9750*/  FMUL R102, R102, 1.4426950216293334961 ;  /* 0x3fb8aa3b66667820 */ /* 0x000fe40000400000 */
[----:B------:R-:W-:-:S03]  /*9760*/  FMUL R103, R103, 1.4426950216293334961 ;  /* 0x3fb8aa3b67677820 */ /* 0x000fc60000400000 */
[----:B------:R-:W-:Y:S01]  /*9770*/  HMMA.16816.F32 R188, R96, R140, R188 ;  /* 0x0000008c60bc723c */ /* 0x000fe200000018bc */
[----:B------:R-:W-:Y:S01]  /*9780*/  MOV R12, R173 ;  /* 0x000000ad000c7202 */ /* 0x000fe20000000f00 */
[----:B------:R-:W-:Y:S01]  /*9790*/  MUFU.EX2 R172, R172 ;  /* 0x000000ac00ac7308 */ /* 0x000fe20000000800 */
[----:B------:R-:W-:-:S05]  /*97a0*/  FFMA R37, R37, c[0x0][0x188], -R22 ;  /* 0x0000620025257a23 */ /* 0x000fca0000000816 */
[----:B------:R-:W-:Y:S01]  /*97b0*/  HMMA.16816.F32 R248, R96, R120, R248 ;  /* 0x0000007860f8723c */ /* 0x000fe200000018f8 */
[--C-:B------:R-:W-:Y:S01]  /*97c0*/  FFMA R136, R136, c[0x0][0x188], -R22.reuse ;  /* 0x0000620088887a23 */ /* 0x100fe20000000816 */
[----:B------:R-:W0:Y:S01]  /*97d0*/  MUFU.EX2 R174, R13 ;  /* 0x0000000d00ae7308 */ /* 0x000e220000000800 */
[----:B------:R-:W-:-:S05]  /*97e0*/  FFMA R137, R137, c[0x0][0x188], -R22 ;  /* 0x0000620089897a23 */ /* 0x000fca0000000816 */
[----:B----4-:R-:W-:Y:S01]  /*97f0*/  HMMA.16816.F32 R244, R96, R112, R244 ;  /* 0x0000007060f4723c */ /* 0x010fe200000018f4 */
[--C-:B------:R-:W-:Y:S01]  /*9800*/  FFMA R38, R38, c[0x0][0x188], -R23.reuse ;  /* 0x0000620026267a23 */ /* 0x100fe20000000817 */
[----:B------:R-:W-:Y:S01]  /*9810*/  MUFU.EX2 R173, R100 ;  /* 0x0000006400ad7308 */ /* 0x000fe20000000800 */
[----:B------:R-:W-:-:S05]  /*9820*/  FFMA R39, R39, c[0x0][0x188], -R23 ;  /* 0x0000620027277a23 */ /* 0x000fca0000000817 */
[----:B------:R-:W-:Y:S01]  /*9830*/  HMMA.16816.F32 R240, R96, R76, R240 ;  /* 0x0000004c60f0723c */ /* 0x000fe200000018f0 */
[--C-:B------:R-:W-:Y:S02]  /*9840*/  FFMA R138, R138, c[0x0][0x188], -R23.reuse ;  /* 0x000062008a8a7a23 */ /* 0x100fe40000000817 */
[----:B------:R-:W-:-:S05]  /*9850*/  FFMA R139, R139, c[0x0][0x188], -R23 ;  /* 0x000062008b8b7a23 */ /* 0x000fca0000000817 */
[C---:B------:R-:W-:Y:S08]  /*9860*/  HMMA.16816.F32 R236, R96.reuse, R56, R236 ;  /* 0x0000003860ec723c */ /* 0x040ff000000018ec */
[----:B------:R-:W-:Y:S07]  /*9870*/  HMMA.16816.F32 R232, R96, R48, R232 ;  /* 0x0000003060e8723c */ /* 0x000fee00000018e8 */
[----:B------:R-:W-:Y:S01]  /*9880*/  MOV R99, R165 ;  /* 0x000000a500637202 */ /* 0x000fe20000000f00 */
[----:B------:R-:W-:Y:S01]  /*9890*/  HMMA.16816.F32 R132, R8, R16, R132 ;  /* 0x000000100884723c */ /* 0x000fe20000001884 */
[----:B------:R-:W-:Y:S01]  /*98a0*/  FFMA R165, R36, c[0x0][0x188], -R22 ;  /* 0x0000620024a57a23 */ /* 0x000fe20000000816 */
[----:B------:R-:W-:-:S02]  /*98b0*/  MOV R96, R170 ;  /* 0x000000aa00607202 */ /* 0x000fc40000000f00 */
[----:B------:R-:W-:Y:S03]  /*98c0*/  MUFU.EX2 R170, R15 ;  /* 0x0000000f00aa7308 */ /* 0x000fe60000000800 */
[----:B------:R-:W-:Y:S01]  /*98d0*/  MOV R17, R171 ;  /* 0x000000ab00117202 */ /* 0x000fe20000000f00 */
[C---:B------:R-:W-:Y:S01]  /*98e0*/  HMMA.16816.F32 R32, R8.reuse, R140, R32 ;  /* 0x0000008c0820723c */ /* 0x040fe20000001820 */
[----:B------:R-:W-:Y:S01]  /*98f0*/  MOV R16, R175 ;  /* 0x000000af00107202 */ /* 0x000fe20000000f00 */
[----:B------:R-:W-:Y:S02]  /*9900*/  FMUL R165, R165, 1.4426950216293334961 ;  /* 0x3fb8aa3ba5a57820 */ /* 0x000fe40000400000 */
[----:B------:R-:W-:Y:S03]  /*9910*/  MUFU.EX2 R175, R101 ;  /* 0x0000006500af7308 */ /* 0x000fe60000000800 */
[----:B------:R-:W-:Y:S01]  /*9920*/  MOV R140, R168 ;  /* 0x000000a8008c7202 */ /* 0x000fe20000000f00 */
[----:B------:R-:W-:Y:S04]  /*9930*/  HMMA.16816.F32 R84, R8, R120, R84 ;  /* 0x000000780854723c */ /* 0x000fe80000001854 */
[----:B------:R1:W2:Y:S03]  /*9940*/  MUFU.EX2 R171, R14 ;  /* 0x0000000e00ab7308 */ /* 0x0002a60000000800 */
[----:B------:R-:W-:Y:S01]  /*9950*/  MOV R120, R169 ;  /* 0x000000a900787202 */ /* 0x000fe20000000f00 */
[----:B------:R-:W-:-:S04]  /*9960*/  FMUL R37, R37, 1.4426950216293334961 ;  /* 0x3fb8aa3b25257820 */ /* 0x000fc80000400000 */
[----:B------:R-:W-:Y:S01]  /*9970*/  MUFU.EX2 R168, R102 ;  /* 0x0000006600a87308 */ /* 0x000fe20000000800 */
[----:B------:R-:W-:Y:S02]  /*9980*/  FMUL R136, R136, 1.4426950216293334961 ;  /* 0x3fb8aa3b88887820 */ /* 0x000fe40000400000 */
[----:B------:R-:W-:-:S05]  /*9990*/  FMUL R137, R137, 1.4426950216293334961 ;  /* 0x3fb8aa3b89897820 */ /* 0x000fca0000400000 */
[----:B------:R-:W3:Y:S01]  /*99a0*/  MUFU.EX2 R169, R103 ;  /* 0x0000006700a97308 */ /* 0x000ee20000000800 */
[----:B------:R-:W-:Y:S02]  /*99b0*/  FMUL R38, R38, 1.4426950216293334961 ;  /* 0x3fb8aa3b26267820 */ /* 0x000fe40000400000 */
[----:B------:R-:W-:Y:S02]  /*99c0*/  FMUL R39, R39, 1.4426950216293334961 ;  /* 0x3fb8aa3b27277820 */ /* 0x000fe40000400000 */
[----:B------:R-:W-:Y:S02]  /*99d0*/  FMUL R138, R138, 1.4426950216293334961 ;  /* 0x3fb8aa3b8a8a7820 */ /* 0x000fe40000400000 */
[----:B------:R-:W-:Y:S01]  /*99e0*/  FMUL R139, R139, 1.4426950216293334961 ;  /* 0x3fb8aa3b8b8b7820 */ /* 0x000fe20000400000 */
[----:B------:R-:W-:Y:S01]  /*99f0*/  HMMA.16816.F32 R28, R8, R52, R28 ;  /* 0x00000034081c723c */ /* 0x000fe2000000181c */
[----:B-1----:R-:W-:Y:S01]  /*9a00*/  MOV R14, R166 ;  /* 0x000000a6000e7202 */ /* 0x002fe20000000f00 */
[----:B------:R-:W-:Y:S01]  /*9a10*/  MUFU.EX2 R165, R165 ;  /* 0x000000a500a57308 */ /* 0x000fe20000000800 */
[----:B------:R-:W-:-:S02]  /*9a20*/  MOV R121, R167 ;  /* 0x000000a700797202 */ /* 0x000fc40000000f00 */
[----:B------:R-:W-:Y:S02]  /*9a30*/  MOV R97, R153 ;  /* 0x0000009900617202 */ /* 0x000fe40000000f00 */
[----:B------:R-:W-:Y:S01]  /*9a40*/  MOV R53, R152 ;  /* 0x0000009800357202 */ /* 0x000fe20000000f00 */
[C---:B------:R-:W-:Y:S01]  /*9a50*/  HMMA.16816.F32 R156, R8.reuse, R76, R156 ;  /* 0x0000004c089c723c */ /* 0x040fe2000000189c */
[----:B------:R-:W-:Y:S01]  /*9a60*/  MOV R98, R164 ;  /* 0x000000a400627202 */ /* 0x000fe20000000f00 */
[----:B------:R-:W1:Y:S06]  /*9a70*/  MUFU.EX2 R167, R37 ;  /* 0x0000002500a77308 */ /* 0x000e6c0000000800 */
[C---:B------:R-:W-:Y:S02]  /*9a80*/  HMMA.16816.F32 R24, R8.reuse, R112, R24 ;  /* 0x000000700818723c */ /* 0x040fe40000001818 */
[----:B------:R-:W-:Y:S06]  /*9a90*/  MUFU.EX2 R164, R136 ;  /* 0x0000008800a47308 */ /* 0x000fec0000000800 */
[C---:B------:R-:W-:Y:S02]  /*9aa0*/  HMMA.16816.F32 R88, R8.reuse, R56, R88 ;  /* 0x000000380858723c */ /* 0x040fe40000001858 */
[----:B------:R-:W-:Y:S06]  /*9ab0*/  MUFU.EX2 R166, R137 ;  /* 0x0000008900a67308 */ /* 0x000fec0000000800 */
[----:B------:R-:W-:Y:S02]  /*9ac0*/  HMMA.16816.F32 R180, R8, R48, R180 ;  /* 0x0000003008b4723c */ /* 0x000fe400000018b4 */
[----:B------:R-:W-:Y:S08]  /*9ad0*/  MUFU.EX2 R153, R38 ;  /* 0x0000002600997308 */ /* 0x000ff00000000800 */
[----:B------:R4:W5:Y:S08]  /*9ae0*/  MUFU.EX2 R152, R39 ;  /* 0x0000002700987308 */ /* 0x0009700000000800 */
[----:B------:R-:W-:Y:S08]  /*9af0*/  MUFU.EX2 R155, R138 ;  /* 0x0000008a009b7308 */ /* 0x000ff00000000800 */
[----:B------:R-:W1:Y:S01]  /*9b00*/  MUFU.EX2 R154, R139 ;  /* 0x0000008b009a7308 */ /* 0x000e620000000800 */
[----:B0-----:R-:W-:Y:S01]  /*9b10*/  F2FP.PACK_AB R8, R174, R172 ;  /* 0x000000acae08723e */ /* 0x001fe200000000ff */
[--C-:B------:R-:W-:Y:S01]  /*9b20*/  FFMA R124, R124, c[0x0][0x188], -R22.reuse ;  /* 0x000062007c7c7a23 */ /* 0x100fe20000000816 */
[----:B--2---:R-:W-:Y:S01]  /*9b30*/  F2FP.PACK_AB R9, R170, R171 ;  /* 0x000000abaa09723e */ /* 0x004fe200000000ff */
[----:B------:R-:W-:Y:S01]  /*9b40*/  FFMA R125, R125, c[0x0][0x188], -R22 ;  /* 0x000062007d7d7a23 */ /* 0x000fe20000000816 */
[----:B------:R-:W-:-:S02]  /*9b50*/  F2FP.PACK_AB R10, R175, R173 ;  /* 0x000000adaf0a723e */ /* 0x000fc400000000ff */
[----:B---3--:R-:W-:Y:S01]  /*9b60*/  F2FP.PACK_AB R11, R169, R168 ;  /* 0x000000a8a90b723e */ /* 0x008fe200000000ff */
[--C-:B------:R-:W-:Y:S02]  /*9b70*/  FFMA R44, R44, c[0x0][0x188], -R20.reuse ;  /* 0x000062002c2c7a23 */ /* 0x100fe40000000814 */
[--C-:B------:R-:W-:Y:S02]  /*9b80*/  FFMA R72, R72, c[0x0][0x188], -R20.reuse ;  /* 0x0000620048487a23 */ /* 0x100fe40000000814 */
[----:B------:R-:W-:Y:S02]  /*9b90*/  FFMA R73, R73, c[0x0][0x188], -R20 ;  /* 0x0000620049497a23 */ /* 0x000fe40000000814 */
[--C-:B------:R-:W-:Y:S01]  /*9ba0*/  FFMA R46, R46, c[0x0][0x188], -R21.reuse ;  /* 0x000062002e2e7a23 */ /* 0x100fe20000000815 */
[----:B------:R-:W-:Y:S01]  /*9bb0*/  HMMA.16816.F32 R176, R8, R54, R176 ;  /* 0x0000003608b0723c */ /* 0x000fe200000018b0 */
[--C-:B------:R-:W-:Y:S02]  /*9bc0*/  FFMA R47, R47, c[0x0][0x188], -R21.reuse ;  /* 0x000062002f2f7a23 */ /* 0x100fe40000000815 */
[----:B------:R-:W-:-:S02]  /*9bd0*/  FFMA R74, R74, c[0x0][0x188], -R21 ;  /* 0x000062004a4a7a23 */ /* 0x000fc40000000815 */
[----:B------:R-:W-:Y:S01]  /*9be0*/  FFMA R75, R75, c[0x0][0x188], -R21 ;  /* 0x000062004b4b7a23 */ /* 0x000fe20000000815 */
[----:B------:R-:W-:Y:S01]  /*9bf0*/  MOV R101, R150 ;  /* 0x0000009600657202 */ /* 0x000fe20000000f00 */
[----:B------:R-:W-:Y:S01]  /*9c00*/  FFMA R144, R144, c[0x0][0x188], -R22 ;  /* 0x0000620090907a23 */ /* 0x000fe20000000816 */
[C---:B------:R-:W-:Y:S01]  /*9c10*/  HMMA.16816.F32 R184, R8.reuse, R18, R184 ;  /* 0x0000001208b8723c */ /* 0x040fe200000018b8 */
[----:B------:R-:W-:Y:S01]  /*9c20*/  FMUL R124, R124, 1.4426950216293334961 ;  /* 0x3fb8aa3b7c7c7820 */ /* 0x000fe20000400000 */
[----:B------:R-:W-:Y:S01]  /*9c30*/  MOV R100, R151 ;  /* 0x0000009700647202 */ /* 0x000fe20000000f00 */
[----:B------:R-:W-:Y:S01]  /*9c40*/  FMUL R125, R125, 1.4426950216293334961 ;  /* 0x3fb8aa3b7d7d7820 */ /* 0x000fe20000400000 */
[----:B------:R-:W-:Y:S01]  /*9c50*/  MOV R13, R149 ;  /* 0x00000095000d7202 */ /* 0x000fe20000000f00 */
[----:B----4-:R-:W-:Y:S03]  /*9c60*/  LDSM.16.M88.4 R36, [R5+0x5080] ;  /* 0x005080000524783b */ /* 0x010fe60000000200 */
[----:B------:R-:W-:Y:S01]  /*9c70*/  HMMA.16816.F32 R188, R8, R142, R188 ;  /* 0x0000008e08bc723c */ /* 0x000fe200000018bc */
[----:B------:R-:W-:Y:S01]  /*9c80*/  MOV R52, R148 ;  /* 0x0000009400347202 */ /* 0x000fe20000000f00 */
[----:B------:R-:W-:-:S06]  /*9c90*/  FMUL R44, R44, 1.4426950216293334961 ;  /* 0x3fb8aa3b2c2c7820 */ /* 0x000fcc0000400000 */
[----:B------:R-:W-:Y:S01]  /*9ca0*/  HMMA.16816.F32 R248, R8, R122, R248 ;  /* 0x0000007a08f8723c */ /* 0x000fe200000018f8 */
[----:B------:R-:W-:Y:S01]  /*9cb0*/  FMUL R72, R72, 1.4426950216293334961 ;  /* 0x3fb8aa3b48487820 */ /* 0x000fe20000400000 */
[----:B------:R0:W-:Y:S01]  /*9cc0*/  MUFU.EX2 R137, R124 ;  /* 0x0000007c00897308 */ /* 0x0001e20000000800 */
[----:B------:R-:W-:-:S05]  /*9cd0*/  FMUL R73, R73, 1.4426950216293334961 ;  /* 0x3fb8aa3b49497820 */ /* 0x000fca0000400000 */
[----:B------:R-:W-:Y:S01]  /*9ce0*/  HMMA.16816.F32 R244, R8, R114, R244 ;  /* 0x0000007208f4723c */ /* 0x000fe200000018f4 */
[----:B------:R-:W-:Y:S02]  /*9cf0*/  FMUL R46, R46, 1.4426950216293334961 ;  /* 0x3fb8aa3b2e2e7820 */ /* 0x000fe40000400000 */
[----:B------:R-:W-:-:S05]  /*9d00*/  FMUL R47, R47, 1.4426950216293334961 ;  /* 0x3fb8aa3b2f2f7820 */ /* 0x000fca0000400000 */
[----:B------:R-:W-:Y:S01]  /*9d10*/  HMMA.16816.F32 R240, R8, R78, R240 ;  /* 0x0000004e08f0723c */ /* 0x000fe200000018f0 */
[----:B------:R-:W-:Y:S02]  /*9d20*/  FMUL R74, R74, 1.4426950216293334961 ;  /* 0x3fb8aa3b4a4a7820 */ /* 0x000fe40000400000 */
[----:B------:R-:W-:-:S05]  /*9d30*/  FMUL R75, R75, 1.4426950216293334961 ;  /* 0x3fb8aa3b4b4b7820 */ /* 0x000fca0000400000 */
[C---:B------:R-:W-:Y:S01]  /*9d40*/  HMMA.16816.F32 R236, R8.reuse, R58, R236 ;  /* 0x0000003a08ec723c */ /* 0x040fe200000018ec */
[----:B------:R2:W-:Y:S07]  /*9d50*/  MUFU.EX2 R136, R125 ;  /* 0x0000007d00887308 */ /* 0x0005ee0000000800 */
[----:B------:R-:W-:Y:S01]  /*9d60*/  HMMA.16816.F32 R232, R8, R50, R232 ;  /* 0x0000003208e8723c */ /* 0x000fe200000018e8 */
[----:B0-----:R-:W-:-:S06]  /*9d70*/  FMUL R124, R144, 1.4426950216293334961 ;  /* 0x3fb8aa3b907c7820 */ /* 0x001fcc0000400000 */
[----:B-1----:R-:W-:Y:S02]  /*9d80*/  F2FP.PACK_AB R8, R167, R165 ;  /* 0x000000a5a708723e */ /* 0x002fe400000000ff */
[----:B-----5:R-:W-:Y:S02]  /*9d90*/  F2FP.PACK_AB R9, R152, R153 ;  /* 0x000000999809723e */ /* 0x020fe400000000ff */
[----:B------:R-:W-:Y:S02]  /*9da0*/  F2FP.PACK_AB R10, R166, R164 ;  /* 0x000000a4a60a723e */ /* 0x000fe400000000ff */
[----:B------:R-:W-:Y:S01]  /*9db0*/  F2FP.PACK_AB R11, R154, R155 ;  /* 0x0000009b9a0b723e */ /* 0x000fe200000000ff */
[----:B--2---:R-:W-:Y:S01]  /*9dc0*/  FFMA R125, R145, c[0x0][0x188], -R22 ;  /* 0x00006200917d7a23 */ /* 0x004fe20000000816 */
[----:B------:R-:W-:Y:S01]  /*9dd0*/  MOV R144, R101 ;  /* 0x0000006500907202 */ /* 0x000fe20000000f00 */
[----:B------:R-:W-:Y:S01]  /*9de0*/  FFMA R150, R45, c[0x0][0x188], -R20 ;  /* 0x000062002d967a23 */ /* 0x000fe20000000814 */
[----:B------:R-:W-:Y:S01]  /*9df0*/  MOV R101, R100 ;  /* 0x0000006400657202 */ /* 0x000fe20000000f00 */
[----:B------:R-:W-:Y:S01]  /*9e00*/  MUFU.EX2 R151, R44 ;  /* 0x0000002c00977308 */ /* 0x000fe20000000800 */
[----:B------:R-:W-:Y:S01]  /*9e10*/  MOV R145, R13 ;  /* 0x0000000d00917202 */ /* 0x000fe20000000f00 */
[----:B------:R-:W-:Y:S01]  /*9e20*/  HMMA.16816.F32 R32, R8, R142, R32 ;  /* 0x0000008e0820723c */ /* 0x000fe20000001820 */
[----:B------:R-:W-:-:S02]  /*9e30*/  MOV R100, R52 ;  /* 0x0000003400647202 */ /* 0x000fc40000000f00 */
[----:B------:R-:W-:-:S03]  /*9e40*/  MOV R13, R53 ;  /* 0x00000035000d7202 */ /* 0x000fc60000000f00 */
[----:B------:R-:W-:Y:S01]  /*9e50*/  MUFU.EX2 R149, R72 ;  /* 0x0000004800957308 */ /* 0x000fe20000000800 */
[----:B------:R-:W-:Y:S01]  /*9e60*/  MOV R142, R140 ;  /* 0x0000008c008e7202 */ /* 0x000fe20000000f00 */
[C---:B------:R-:W-:Y:S06]  /*9e70*/  HMMA.16816.F32 R156, R8.reuse, R78, R156 ;  /* 0x0000004e089c723c */ /* 0x040fec000000189c */
[----:B------:R-:W-:Y:S01]  /*9e80*/  MUFU.EX2 R148, R73 ;  /* 0x0000004900947308 */ /* 0x000fe20000000800 */
[----:B------:R-:W-:Y:S01]  /*9e90*/  MOV R79, R121 ;  /* 0x00000079004f7202 */ /* 0x000fe20000000f00 */
[----:B------:R-:W-:Y:S01]  /*9ea0*/  HMMA.16816.F32 R28, R8, R54, R28 ;  /* 0x00000036081c723c */ /* 0x000fe2000000181c */
[----:B------:R-:W-:Y:S01]  /*9eb0*/  MOV R78, R14 ;  /* 0x0000000e004e7202 */ /* 0x000fe20000000f00 */
[----:B------:R-:W-:Y:S01]  /*9ec0*/  LDSM.16.M88.4 R52, [R5+0x6880] ;  /* 0x006880000534783b */ /* 0x000fe20000000200 */
[----:B------:R-:W-:-:S02]  /*9ed0*/  MOV R14, R16 ;  /* 0x00000010000e7202 */ /* 0x000fc40000000f00 */
[----:B------:R-:W-:Y:S01]  /*9ee0*/  MOV R121, R17 ;  /* 0x0000001100797202 */ /* 0x000fe20000000f00 */
[----:B------:R-:W-:Y:S02]  /*9ef0*/  MUFU.EX2 R141, R46 ;  /* 0x0000002e008d7308 */ /* 0x000fe40000000800 */
[C---:B------:R-:W-:Y:S01]  /*9f00*/  HMMA.16816.F32 R132, R8.reuse, R18, R132 ;  /* 0x000000120884723c */ /* 0x040fe20000001884 */
[----:B------:R-:W0:Y:S05]  /*9f10*/  LDSM.16.M88.4 R16, [R5+0x4080] ;  /* 0x004080000510783b */ /* 0x000e2a0000000200 */
[----:B------:R1:W-:Y:S02]  /*9f20*/  MUFU.EX2 R140, R47 ;  /* 0x0000002f008c7308 */ /* 0x0003e40000000800 */
[C---:B------:R-:W-:Y:S01]  /*9f30*/  HMMA.16816.F32 R112, R8.reuse, R114, R24 ;  /* 0x000000720870723c */ /* 0x040fe20000001818 */
[----:B------:R-:W2:Y:S05]  /*9f40*/  LDSM.16.M88.4 R24, [R5+0x4880] ;  /* 0x004880000518783b */ /* 0x000eaa0000000200 */
[----:B------:R-:W-:Y:S01]  /*9f50*/  MUFU.EX2 R139, R74 ;  /* 0x0000004a008b7308 */ /* 0x000fe20000000800 */
[----:B-1----:R-:W1:Y:S01]  /*9f60*/  LDSM.16.M88.4 R44, [R5+0x5880] ;  /* 0x00588000052c783b */ /* 0x002e620000000200 */
[C---:B------:R-:W-:Y:S03]  /*9f70*/  HMMA.16816.F32 R88, R8.reuse, R58, R88 ;  /* 0x0000003a0858723c */ /* 0x040fe60000001858 */
[----:B------:R-:W-:Y:S03]  /*9f80*/  LDSM.16.M88.4 R56, [R5+0x7080] ;  /* 0x007080000538783b */ /* 0x000fe60000000200 */
[----:B------:R3:W-:Y:S02]  /*9f90*/  MUFU.EX2 R138, R75 ;  /* 0x0000004b008a7308 */ /* 0x0007e40000000800 */
[----:B------:R-:W-:Y:S01]  /*9fa0*/  HMMA.16816.F32 R180, R8, R50, R180 ;  /* 0x0000003208b4723c */ /* 0x000fe200000018b4 */
[----:B------:R-:W4:Y:S04]  /*9fb0*/  LDSM.16.M88.4 R48, [R5+0x6080] ;  /* 0x006080000530783b */ /* 0x000f280000000200 */
[----:B---3--:R-:W3:Y:S01]  /*9fc0*/  LDSM.16.M88.4 R72, [R5+0x7880] ;  /* 0x007880000548783b */ /* 0x008ee20000000200 */
[----:B------:R-:W-:-:S02]  /*9fd0*/  FMUL R150, R150, 1.4426950216293334961 ;  /* 0x3fb8aa3b96967820 */ /* 0x000fc40000400000 */
[----:B------:R-:W-:Y:S01]  /*9fe0*/  HMMA.16816.F32 R84, R8, R122, R84 ;  /* 0x0000007a0854723c */ /* 0x000fe20000001854 */
[----:B------:R-:W-:Y:S01]  /*9ff0*/  FFMA R126, R126, c[0x0][0x188], -R23 ;  /* 0x000062007e7e7a23 */ /* 0x000fe20000000817 */
[----:B------:R-:W-:-:S05]  /*a000*/  MOV R143, R120 ;  /* 0x00000078008f7202 */ /* 0x000fca0000000f00 */
[--C-:B------:R-:W-:Y:S01]  /*a010*/  FFMA R123, R127, c[0x0][0x188], -R23.reuse ;  /* 0x000062007f7b7a23 */ /* 0x100fe20000000817 */
[----:B------:R-:W-:Y:S01]  /*a020*/  MOV R127, R121 ;  /* 0x00000079007f7202 */ /* 0x000fe20000000f00 */
[--C-:B------:R-:W-:Y:S02]  /*a030*/  FFMA R122, R146, c[0x0][0x188], -R23.reuse ;  /* 0x00006200927a7a23 */ /* 0x100fe40000000817 */
[----:B------:R-:W-:Y:S01]  /*a040*/  FFMA R121, R147, c[0x0][0x188], -R23 ;  /* 0x0000620093797a23 */ /* 0x000fe20000000817 */
[----:B------:R-:W5:Y:S01]  /*a050*/  MUFU.EX2 R150, R150 ;  /* 0x0000009600967308 */ /* 0x000f620000000800 */
[----:B------:R-:W-:Y:S02]  /*a060*/  FMUL R125, R125, 1.4426950216293334961 ;  /* 0x3fb8aa3b7d7d7820 */ /* 0x000fe40000400000 */
[----:B------:R-:W-:Y:S02]  /*a070*/  FMUL R120, R126, 1.4426950216293334961 ;  /* 0x3fb8aa3b7e787820 */ /* 0x000fe40000400000 */
[----:B------:R-:W-:-:S02]  /*a080*/  FMUL R123, R123, 1.4426950216293334961 ;  /* 0x3fb8aa3b7b7b7820 */ /* 0x000fc40000400000 */
[----:B------:R-:W-:Y:S02]  /*a090*/  FMUL R122, R122, 1.4426950216293334961 ;  /* 0x3fb8aa3b7a7a7820 */ /* 0x000fe40000400000 */
[----:B------:R-:W-:Y:S01]  /*a0a0*/  FMUL R121, R121, 1.4426950216293334961 ;  /* 0x3fb8aa3b79797820 */ /* 0x000fe20000400000 */
[----:B------:R-:W-:Y:S08]  /*a0b0*/  MUFU.EX2 R124, R124 ;  /* 0x0000007c007c7308 */ /* 0x000ff00000000800 */
[----:B------:R-:W-:Y:S08]  /*a0c0*/  MUFU.EX2 R125, R125 ;  /* 0x0000007d007d7308 */ /* 0x000ff00000000800 */
[----:B------:R-:W-:Y:S08]  /*a0d0*/  MUFU.EX2 R120, R120 ;  /* 0x0000007800787308 */ /* 0x000ff00000000800 */
[----:B------:R-:W0:Y:S08]  /*a0e0*/  MUFU.EX2 R123, R123 ;  /* 0x0000007b007b7308 */ /* 0x000e300000000800 */
[----:B------:R-:W-:Y:S08]  /*a0f0*/  MUFU.EX2 R122, R122 ;  /* 0x0000007a007a7308 */ /* 0x000ff00000000800 */
[----:B------:R-:W1:Y:S01]  /*a100*/  MUFU.EX2 R121, R121 ;  /* 0x0000007900797308 */ /* 0x000e620000000800 */
[----:B-----5:R-:W-:-:S02]  /*a110*/  F2FP.PACK_AB R8, R150, R151 ;  /* 0x000000979608723e */ /* 0x020fc400000000ff */
[----:B------:R-:W-:Y:S02]  /*a120*/  F2FP.PACK_AB R9, R140, R141 ;  /* 0x0000008d8c09723e */ /* 0x000fe400000000ff */
[----:B------:R-:W-:Y:S02]  /*a130*/  F2FP.PACK_AB R10, R148, R149 ;  /* 0x00000095940a723e */ /* 0x000fe400000000ff */
[----:B------:R-:W-:Y:S01]  /*a140*/  F2FP.PACK_AB R11, R138, R139 ;  /* 0x0000008b8a0b723e */ /* 0x000fe200000000ff */
[----:B------:R-:W-:-:S06]  /*a150*/  FFMA R106, R106, c[0x0][0x188], -R21 ;  /* 0x000062006a6a7a23 */ /* 0x000fcc0000000815 */
[C---:B0-----:R-:W-:Y:S08]  /*a160*/  HMMA.16816.F32 R176, R8.reuse, R16, R176 ;  /* 0x0000001008b0723c */ /* 0x041ff000000018b0 */
[C---:B--2---:R-:W-:Y:S08]  /*a170*/  HMMA.16816.F32 R184, R8.reuse, R24, R184 ;  /* 0x0000001808b8723c */ /* 0x044ff000000018b8 */
[C---:B------:R-:W-:Y:S08]  /*a180*/  HMMA.16816.F32 R188, R8.reuse, R36, R188 ;  /* 0x0000002408bc723c */ /* 0x040ff000000018bc */
[C---:B-1----:R-:W-:Y:S08]  /*a190*/  HMMA.16816.F32 R248, R8.reuse, R44, R248 ;  /* 0x0000002c08f8723c */ /* 0x042ff000000018f8 */
[C---:B----4-:R-:W-:Y:S08]  /*a1a0*/  HMMA.16816.F32 R244, R8.reuse, R48, R244 ;  /* 0x0000003008f4723c */ /* 0x050ff000000018f4 */
[C---:B------:R-:W-:Y:S08]  /*a1b0*/  HMMA.16816.F32 R240, R8.reuse, R52, R240 ;  /* 0x0000003408f0723c */ /* 0x040ff000000018f0 */
[C---:B------:R-:W-:Y:S08]  /*a1c0*/  HMMA.16816.F32 R236, R8.reuse, R56, R236 ;  /* 0x0000003808ec723c */ /* 0x040ff000000018ec */
[----:B---3--:R-:W-:Y:S07]  /*a1d0*/  HMMA.16816.F32 R232, R8, R72, R232 ;  /* 0x0000004808e8723c */ /* 0x008fee00000018e8 */
[----:B------:R-:W-:-:S02]  /*a1e0*/  F2FP.PACK_AB R8, R136, R137 ;  /* 0x000000898808723e */ /* 0x000fc400000000ff */
[----:B------:R-:W-:Y:S02]  /*a1f0*/  F2FP.PACK_AB R9, R123, R120 ;  /* 0x000000787b09723e */ /* 0x000fe400000000ff */
[----:B------:R-:W-:Y:S02]  /*a200*/  F2FP.PACK_AB R10, R125, R124 ;  /* 0x0000007c7d0a723e */ /* 0x000fe400000000ff */
[----:B------:R-:W-:Y:S01]  /*a210*/  F2FP.PACK_AB R11, R121, R122 ;  /* 0x0000007a790b723e */ /* 0x000fe200000000ff */
[--C-:B------:R-:W-:Y:S02]  /*a220*/  FFMA R102, R104, c[0x0][0x188], -R20.reuse ;  /* 0x0000620068667a23 */ /* 0x100fe40000000814 */
[--C-:B------:R-:W-:Y:S02]  /*a230*/  FFMA R105, R105, c[0x0][0x188], -R20.reuse ;  /* 0x0000620069697a23 */ /* 0x100fe40000000814 */
[----:B------:R-:W-:Y:S02]  /*a240*/  FFMA R107, R107, c[0x0][0x188], -R21 ;  /* 0x000062006b6b7a23 */ /* 0x000fe40000000815 */
[----:B------:R-:W-:Y:S01]  /*a250*/  HMMA.16816.F32 R32, R8, R36, R32 ;  /* 0x000000240820723c */ /* 0x000fe20000001820 */
[----:B------:R-:W-:Y:S01]  /*a260*/  MOV R104, R12 ;  /* 0x0000000c00687202 */ /* 0x000fe20000000f00 */
[----:B------:R-:W-:-:S02]  /*a270*/  FFMA R64, R64, c[0x0][0x188], -R20 ;  /* 0x0000620040407a23 */ /* 0x000fc40000000814 */
[----:B------:R-:W-:Y:S02]  /*a280*/  FFMA R65, R65, c[0x0][0x188], -R20 ;  /* 0x0000620041417a23 */ /* 0x000fe40000000814 */
[--C-:B------:R-:W-:Y:S01]  /*a290*/  FFMA R66, R66, c[0x0][0x188], -R21.reuse ;  /* 0x0000620042427a23 */ /* 0x100fe20000000815 */
[----:B------:R-:W-:Y:S01]  /*a2a0*/  MOV R37, R99 ;  /* 0x0000006300257202 */ /* 0x000fe20000000f00 */
[----:B------:R-:W-:Y:S01]  /*a2b0*/  FMUL R99, R106, 1.4426950216293334961 ;  /* 0x3fb8aa3b6a637820 */ /* 0x000fe20000400000 */
[----:B------:R-:W-:Y:S01]  /*a2c0*/  MOV R106, R98 ;  /* 0x00000062006a7202 */ /* 0x000fe20000000f00 */
        /* <DEDUP_REMOVED lines=10> */
[----:B------:R-:W-:Y:S01]  /*a370*/  MOV R146, R101 ;  /* 0x0000006500927202 */ /* 0x000fe20000000f00 */
[--C-:B------:R-:W-:Y:S01]  /*a380*/  FFMA R93, R93, c[0x0][0x188], -R22.reuse ;  /* 0x000062005d5d7a23 */ /* 0x100fe20000000816 */
[----:B------:R-:W-:Y:S01]  /*a390*/  MOV R147, R100 ;  /* 0x0000006400937202 */ /* 0x000fe20000000f00 */
[--C-:B------:R-:W-:Y:S01]  /*a3a0*/  FFMA R108, R108, c[0x0][0x188], -R22.reuse ;  /* 0x000062006c6c7a23 */ /* 0x100fe20000000816 */
[----:B------:R-:W-:Y:S01]  /*a3b0*/  MOV R105, R96 ;  /* 0x0000006000697202 */ /* 0x000fe20000000f00 */
[----:B------:R-:W-:Y:S01]  /*a3c0*/  FFMA R109, R109, c[0x0][0x188], -R22 ;  /* 0x000062006d6d7a23 */ /* 0x000fe20000000816 */
[----:B------:R-:W-:Y:S01]  /*a3d0*/  MOV R107, R97 ;  /* 0x00000061006b7202 */ /* 0x000fe20000000f00 */
[--C-:B------:R-:W-:Y:S02]  /*a3e0*/  FFMA R94, R94, c[0x0][0x188], -R23.reuse ;  /* 0x000062005e5e7a23 */ /* 0x100fe40000000817 */
[----:B------:R-:W-:-:S02]  /*a3f0*/  FFMA R95, R95, c[0x0][0x188], -R23 ;  /* 0x000062005f5f7a23 */ /* 0x000fc40000000817 */
[--C-:B------:R-:W-:Y:S02]  /*a400*/  FFMA R110, R110, c[0x0][0x188], -R23.reuse ;  /* 0x000062006e6e7a23 */ /* 0x100fe40000000817 */
[----:B------:R-:W-:Y:S01]  /*a410*/  FFMA R111, R111, c[0x0][0x188], -R23 ;  /* 0x000062006f6f7a23 */ /* 0x000fe20000000817 */
[----:B------:R-:W-:Y:S01]  /*a420*/  HMMA.16816.F32 R28, R8, R16, R28 ;  /* 0x00000010081c723c */ /* 0x000fe2000000181c */
[----:B------:R-:W-:Y:S01]  /*a430*/  MUFU.EX2 R102, R102 ;  /* 0x0000006600667308 */ /* 0x000fe20000000800 */
[----:B------:R-:W-:Y:S01]  /*a440*/  MOV R126, R14 ;  /* 0x0000000e007e7202 */ /* 0x000fe20000000f00 */
[----:B------:R-:W-:Y:S01]  /*a450*/  FMUL R14, R110, 1.4426950216293334961 ;  /* 0x3fb8aa3b6e0e7820 */ /* 0x000fe20000400000 */
[----:B------:R-:W-:Y:S01]  /*a460*/  MOV R77, R13 ;  /* 0x0000000d004d7202 */ /* 0x000fe20000000f00 */
[----:B------:R-:W-:-:S03]  /*a470*/  FMUL R13, R95, 1.4426950216293334961 ;  /* 0x3fb8aa3b5f0d7820 */ /* 0x000fc60000400000 */
[----:B------:R-:W-:Y:S01]  /*a480*/  HMMA.16816.F32 R132, R8, R24, R132 ;  /* 0x000000180884723c */ /* 0x000fe20000001884 */
[----:B------:R-:W0:Y:S01]  /*a490*/  MUFU.EX2 R103, R103 ;  /* 0x0000006700677308 */ /* 0x000e220000000800 */
[----:B------:R-:W-:-:S06]  /*a4a0*/  FMUL R15, R111, 1.4426950216293334961 ;  /* 0x3fb8aa3b6f0f7820 */ /* 0x000fcc0000400000 */
[C---:B------:R-:W-:Y:S01]  /*a4b0*/  HMMA.16816.F32 R84, R8.reuse, R44, R84 ;  /* 0x0000002c0854723c */ /* 0x040fe20000001854 */
[----:B------:R-:W-:Y:S07]  /*a4c0*/  MUFU.EX2 R101, R64 ;  /* 0x0000004000657308 */ /* 0x000fee0000000800 */
[C---:B------:R-:W-:Y:S01]  /*a4d0*/  HMMA.16816.F32 R112, R8.reuse, R48, R112 ;  /* 0x000000300870723c */ /* 0x040fe20000001870 */
[----:B------:R-:W-:Y:S07]  /*a4e0*/  MUFU.EX2 R100, R65 ;  /* 0x0000004100647308 */ /* 0x000fee0000000800 */
[C---:B------:R-:W-:Y:S01]  /*a4f0*/  HMMA.16816.F32 R156, R8.reuse, R52, R156 ;  /* 0x00000034089c723c */ /* 0x040fe2000000189c */
[----:B------:R-:W-:Y:S07]  /*a500*/  MUFU.EX2 R99, R99 ;  /* 0x0000006300637308 */ /* 0x000fee0000000800 */
[C---:B------:R-:W-:Y:S01]  /*a510*/  HMMA.16816.F32 R88, R8.reuse, R56, R88 ;  /* 0x000000380858723c */ /* 0x040fe20000001858 */
[----:B------:R-:W1:Y:S07]  /*a520*/  MUFU.EX2 R98, R98 ;  /* 0x0000006200627308 */ /* 0x000e6e0000000800 */
[----:B------:R-:W-:Y:S01]  /*a530*/  HMMA.16816.F32 R180, R8, R72, R180 ;  /* 0x0000004808b4723c */ /* 0x000fe200000018b4 */
[----:B------:R-:W-:Y:S06]  /*a540*/  MUFU.EX2 R97, R66 ;  /* 0x0000004200617308 */ /* 0x000fec0000000800 */
[----:B------:R-:W-:-:S02]  /*a550*/  FMUL R9, R93, 1.4426950216293334961 ;  /* 0x3fb8aa3b5d097820 */ /* 0x000fc40000400000 */
[----:B------:R-:W2:Y:S01]  /*a560*/  MUFU.EX2 R96, R67 ;  /* 0x0000004300607308 */ /* 0x000ea20000000800 */
[----:B------:R-:W-:Y:S02]  /*a570*/  FMUL R10, R108, 1.4426950216293334961 ;  /* 0x3fb8aa3b6c0a7820 */ /* 0x000fe40000400000 */
[----:B------:R-:W-:-:S05]  /*a580*/  FMUL R11, R109, 1.4426950216293334961 ;  /* 0x3fb8aa3b6d0b7820 */ /* 0x000fca0000400000 */
[----:B------:R3:W-:Y:S02]  /*a590*/  MUFU.EX2 R8, R12 ;  /* 0x0000000c00087308 */ /* 0x0007e40000000800 */
[----:B---3--:R-:W-:-:S06]  /*a5a0*/  FMUL R12, R94, 1.4426950216293334961 ;  /* 0x3fb8aa3b5e0c7820 */ /* 0x008fcc0000400000 */
[----:B------:R-:W3:Y:S08]  /*a5b0*/  MUFU.EX2 R9, R9 ;  /* 0x0000000900097308 */ /* 0x000ef00000000800 */
[----:B------:R-:W-:Y:S08]  /*a5c0*/  MUFU.EX2 R10, R10 ;  /* 0x0000000a000a7308 */ /* 0x000ff00000000800 */
[----:B------:R-:W-:Y:S08]  /*a5d0*/  MUFU.EX2 R11, R11 ;  /* 0x0000000b000b7308 */ /* 0x000ff00000000800 */
[----:B------:R-:W-:Y:S08]  /*a5e0*/  MUFU.EX2 R12, R12 ;  /* 0x0000000c000c7308 */ /* 0x000ff00000000800 */
[----:B------:R-:W4:Y:S08]  /*a5f0*/  MUFU.EX2 R13, R13 ;  /* 0x0000000d000d7308 */ /* 0x000f300000000800 */
[----:B------:R-:W-:Y:S08]  /*a600*/  MUFU.EX2 R14, R14 ;  /* 0x0000000e000e7308 */ /* 0x000ff00000000800 */
[----:B------:R-:W5:Y:S01]  /*a610*/  MUFU.EX2 R15, R15 ;  /* 0x0000000f000f7308 */ /* 0x000f620000000800 */
[----:B0-----:R-:W-:-:S02]  /*a620*/  F2FP.PACK_AB R64, R103, R102 ;  /* 0x000000666740723e */ /* 0x001fc400000000ff */
[----:B-1----:R-:W-:Y:S02]  /*a630*/  F2FP.PACK_AB R65, R98, R99 ;  /* 0x000000636241723e */ /* 0x002fe400000000ff */
[----:B------:R-:W-:Y:S02]  /*a640*/  F2FP.PACK_AB R66, R100, R101 ;  /* 0x000000656442723e */ /* 0x000fe400000000ff */
[----:B--2---:R-:W-:Y:S01]  /*a650*/  F2FP.PACK_AB R67, R96, R97 ;  /* 0x000000616043723e */ /* 0x004fe200000000ff */
[--C-:B------:R-:W-:Y:S02]  /*a660*/  FFMA R68, R68, c[0x0][0x188], -R20.reuse ;  /* 0x0000620044447a23 */ /* 0x100fe40000000814 */
[----:B------:R-:W-:-:S04]  /*a670*/  FFMA R69, R69, c[0x0][0x188], -R20 ;  /* 0x0000620045457a23 */ /* 0x000fc80000000814 */
[----:B------:R-:W-:Y:S01]  /*a680*/  HMMA.16816.F32 R176, R64, R18, R176 ;  /* 0x0000001240b0723c */ /* 0x000fe200000018b0 */
[--C-:B------:R-:W-:Y:S02]  /*a690*/  FFMA R70, R70, c[0x0][0x188], -R21.reuse ;  /* 0x0000620046467a23 */ /* 0x100fe40000000815 */
[----:B------:R-:W-:-:S05]  /*a6a0*/  FFMA R36, R71, c[0x0][0x188], -R21 ;  /* 0x0000620047247a23 */ /* 0x000fca0000000815 */
[----:B------:R-:W-:Y:S01]  /*a6b0*/  HMMA.16816.F32 R184, R64, R26, R184 ;  /* 0x0000001a40b8723c */ /* 0x000fe200000018b8 */
[----:B------:R-:W-:-:S07]  /*a6c0*/  FMUL R16, R68, 1.4426950216293334961 ;  /* 0x3fb8aa3b44107820 */ /* 0x000fce0000400000 */
[----:B------:R-:W-:Y:S01]  /*a6d0*/  HMMA.16816.F32 R188, R64, R38, R188 ;  /* 0x0000002640bc723c */ /* 0x000fe200000018bc */
[----:B------:R-:W-:-:S07]  /*a6e0*/  FMUL R24, R69, 1.4426950216293334961 ;  /* 0x3fb8aa3b45187820 */ /* 0x000fce0000400000 */
[----:B------:R-:W-:Y:S01]  /*a6f0*/  HMMA.16816.F32 R248, R64, R46, R248 ;  /* 0x0000002e40f8723c */ /* 0x000fe200000018f8 */
[----:B------:R-:W-:-:S07]  /*a700*/  FFMA R44, R81, c[0x0][0x188], -R22 ;  /* 0x00006200512c7a23 */ /* 0x000fce0000000816 */
[----:B------:R-:W-:Y:S01]  /*a710*/  HMMA.16816.F32 R244, R64, R50, R244 ;  /* 0x0000003240f4723c */ /* 0x000fe200000018f4 */
[----:B------:R-:W-:-:S07]  /*a720*/  FMUL R73, R70, 1.4426950216293334961 ;  /* 0x3fb8aa3b46497820 */ /* 0x000fce0000400000 */
[C---:B------:R-:W-:Y:S08]  /*a730*/  HMMA.16816.F32 R240, R64.reuse, R54, R240 ;  /* 0x0000003640f0723c */ /* 0x040ff000000018f0 */
[C---:B------:R-:W-:Y:S08]  /*a740*/  HMMA.16816.F32 R236, R64.reuse, R58, R236 ;  /* 0x0000003a40ec723c */ /* 0x040ff000000018ec */
[----:B------:R-:W-:Y:S07]  /*a750*/  HMMA.16816.F32 R232, R64, R74, R232 ;  /* 0x0000004a40e8723c */ /* 0x000fee00000018e8 */
[----:B---3--:R-:W-:-:S02]  /*a760*/  F2FP.PACK_AB R64, R9, R8 ;  /* 0x000000080940723e */ /* 0x008fc400000000ff */
[----:B----4-:R-:W-:Y:S02]  /*a770*/  F2FP.PACK_AB R65, R13, R12 ;  /* 0x0000000c0d41723e */ /* 0x010fe400000000ff */
[----:B------:R-:W-:Y:S02]  /*a780*/  F2FP.PACK_AB R66, R11, R10 ;  /* 0x0000000a0b42723e */ /* 0x000fe400000000ff */
[----:B-----5:R-:W-:Y:S01]  /*a790*/  F2FP.PACK_AB R67, R15, R14 ;  /* 0x0000000e0f43723e */ /* 0x020fe200000000ff */
[----:B------:R-:W-:Y:S02]  /*a7a0*/  FFMA R42, R42, c[0x0][0x188], -R21 ;  /* 0x000062002a2a7a23 */ /* 0x000fe40000000815 */
[----:B------:R-:W-:Y:S02]  /*a7b0*/  FMUL R81, R36, 1.4426950216293334961 ;  /* 0x3fb8aa3b24517820 */ /* 0x000fe40000400000 */
[----:B------:R-:W-:Y:S02]  /*a7c0*/  FADD R36, R105, R37 ;  /* 0x0000002569247221 */ /* 0x000fe40000000000 */
[----:B------:R-:W-:Y:S01]  /*a7d0*/  HMMA.16816.F32 R68, R64, R38, R32 ;  /* 0x000000264044723c */ /* 0x000fe20000001820 */
[----:B------:R-:W-:-:S02]  /*a7e0*/  FADD R37, R77, R104 ;  /* 0x000000684d257221 */ /* 0x000fc40000000000 */
[----:B------:R-:W-:-:S04]  /*a7f0*/  FFMA R17, R40, c[0x0][0x188], -R20 ;  /* 0x0000620028117a23 */ /* 0x000fc80000000814 */
[----:B------:R-:W-:Y:S02]  /*a800*/  FADD R32, R106, R107 ;  /* 0x0000006b6a207221 */ /* 0x000fe40000000000 */
[----:B------:R-:W-:Y:S01]  /*a810*/  FMUL R42, R42, 1.4426950216293334961 ;  /* 0x3fb8aa3b2a2a7820 */ /* 0x000fe20000400000 */
[----:B------:R-:W-:Y:S01]  /*a820*/  HMMA.16816.F32 R132, R64, R26, R132 ;  /* 0x0000001a4084723c */ /* 0x000fe20000001884 */
[----:B------:R-:W-:Y:S02]  /*a830*/  FFMA R25, R41, c[0x0][0x188], -R20 ;  /* 0x0000620029197a23 */ /* 0x000fe40000000814 */
[----:B------:R-:W-:Y:S02]  /*a840*/  FADD R38, R146, R147 ;  /* 0x0000009392267221 */ /* 0x000fe40000000000 */
[----:B------:R-:W-:Y:S02]  /*a850*/  FADD R39, R126, R32 ;  /* 0x000000207e277221 */ /* 0x000fe40000000000 */
[----:B------:R-:W-:-:S02]  /*a860*/  FADD R40, R127, R36 ;  /* 0x000000247f287221 */ /* 0x000fc40000000000 */
[--C-:B------:R-:W-:Y:S02]  /*a870*/  FFMA R45, R80, c[0x0][0x188], -R22.reuse ;  /* 0x00006200502d7a23 */ /* 0x100fe40000000816 */
[----:B------:R-:W-:Y:S02]  /*a880*/  FADD R41, R145, R37 ;  /* 0x0000002591297221 */ /* 0x000fe40000000000 */
[--C-:B------:R-:W-:Y:S02]  /*a890*/  FFMA R76, R82, c[0x0][0x188], -R23.reuse ;  /* 0x00006200524c7a23 */ /* 0x100fe40000000817 */
[--C-:B------:R-:W-:Y:S01]  /*a8a0*/  FFMA R80, R60, c[0x0][0x188], -R22.reuse ;  /* 0x000062003c507a23 */ /* 0x100fe20000000816 */
[----:B------:R0:W-:Y:S01]  /*a8b0*/  MUFU.EX2 R82, R42 ;  /* 0x0000002a00527308 */ /* 0x0001e20000000800 */
[----:B------:R-:W-:Y:S02]  /*a8c0*/  FFMA R72, R61, c[0x0][0x188], -R22 ;  /* 0x000062003d487a23 */ /* 0x000fe40000000816 */
[----:B------:R-:W-:-:S02]  /*a8d0*/  FFMA R27, R62, c[0x0][0x188], -R23 ;  /* 0x000062003e1b7a23 */ /* 0x000fc40000000817 */
[----:B------:R-:W-:Y:S02]  /*a8e0*/  FFMA R26, R63, c[0x0][0x188], -R23 ;  /* 0x000062003f1a7a23 */ /* 0x000fe40000000817 */
[----:B------:R-:W-:Y:S01]  /*a8f0*/  HMMA.16816.F32 R60, R64, R46, R84 ;  /* 0x0000002e403c723c */ /* 0x000fe20000001854 */
[----:B------:R-:W-:Y:S02]  /*a900*/  FFMA R43, R43, c[0x0][0x188], -R21 ;  /* 0x000062002b2b7a23 */ /* 0x000fe40000000815 */
[----:B0-----:R-:W-:Y:S02]  /*a910*/  FADD R42, R144, R38 ;  /* 0x00000026902a7221 */ /* 0x001fe40000000000 */
[----:B------:R-:W-:Y:S02]  /*a920*/  FADD R48, R142, R41 ;  /* 0x000000298e307221 */ /* 0x000fe40000000000 */
[----:B------:R-:W-:Y:S02]  /*a930*/  FADD R47, R78, R39 ;  /* 0x000000274e2f7221 */ /* 0x000fe40000000000 */
[----:B------:R-:W-:Y:S01]  /*a940*/  FADD R46, R79, R40 ;  /* 0x000000284f2e7221 */ /* 0x000fe20000000000 */
[----:B------:R-:W-:Y:S01]  /*a950*/  LOP3.LUT R77, R5, 0x40, RZ, 0x3c, !PT ;  /* 0x00000040054d7812 */ /* 0x000fe200078e3cff */
[----:B------:R-:W-:-:S02]  /*a960*/  FMUL R43, R43, 1.4426950216293334961 ;  /* 0x3fb8aa3b2b2b7820 */ /* 0x000fc40000400000 */
[----:B------:R-:W-:Y:S02]  /*a970*/  FADD R49, R143, R42 ;  /* 0x0000002a8f317221 */ /* 0x000fe40000000000 */
[----:B------:R-:W-:Y:S02]  /*a980*/  FADD R47, R229, R47 ;  /* 0x0000002fe52f7221 */ /* 0x000fe40000000000 */
[----:B------:R-:W-:Y:S01]  /*a990*/  FMUL R44, R44, 1.4426950216293334961 ;  /* 0x3fb8aa3b2c2c7820 */ /* 0x000fe20000400000 */
[C---:B------:R-:W-:Y:S01]  /*a9a0*/  HMMA.16816.F32 R28, R64.reuse, R18, R28 ;  /* 0x00000012401c723c */ /* 0x040fe2000000181c */
[----:B------:R-:W-:Y:S01]  /*a9b0*/  FMUL R45, R45, 1.4426950216293334961 ;  /* 0x3fb8aa3b2d2d7820 */ /* 0x000fe20000400000 */
[----:B------:R-:W0:Y:S01]  /*a9c0*/  LDSM.16.M88.4 R32, [R77+0x4080] ;  /* 0x004080004d20783b */ /* 0x000e220000000200 */
[----:B------:R-:W-:Y:S02]  /*a9d0*/  FADD R46, R220, R46 ;  /* 0x0000002edc2e7221 */ /* 0x000fe40000000000 */
[----:B------:R-:W-:Y:S01]  /*a9e0*/  FADD R210, R210, R48 ;  /* 0x00000030d2d27221 */ /* 0x000fe20000000000 */
[----:B------:R-:W-:Y:S01]  /*a9f0*/  MUFU.EX2 R93, R45 ;  /* 0x0000002d005d7308 */ /* 0x000fe20000000800 */
[----:B------:R-:W-:Y:S01]  /*aa00*/  FFMA R92, R83, c[0x0][0x188], -R23 ;  /* 0x00006200535c7a23 */ /* 0x000fe20000000817 */
[----:B------:R-:W-:Y:S01]  /*aa10*/  HMMA.16816.F32 R112, R64, R50, R112 ;  /* 0x000000324070723c */ /* 0x000fe20000001870 */
[----:B------:R-:W-:Y:S01]  /*aa20*/  FADD R208, R208, R49 ;  /* 0x00000031d0d07221 */ /* 0x000fe20000000000 */
[----:B------:R-:W1:Y:S01]  /*aa30*/  LDSM.16.M88.4 R36, [R77+0x4880] ;  /* 0x004880004d24783b */ /* 0x000e620000000200 */
[----:B------:R-:W-:-:S02]  /*aa40*/  FADD R228, R228, R47 ;  /* 0x0000002fe4e47221 */ /* 0x000fc40000000000 */
[----:B------:R-:W-:Y:S01]  /*aa50*/  FADD R221, R221, R46 ;  /* 0x0000002edddd7221 */ /* 0x000fe20000000000 */
[----:B------:R2:W-:Y:S01]  /*aa60*/  MUFU.EX2 R83, R43 ;  /* 0x0000002b00537308 */ /* 0x0005e20000000800 */
[----:B------:R-:W-:Y:S01]  /*aa70*/  FADD R210, R217, R210 ;  /* 0x000000d2d9d27221 */ /* 0x000fe20000000000 */
[C---:B------:R-:W-:Y:S01]  /*aa80*/  HMMA.16816.F32 R156, R64.reuse, R54, R156 ;  /* 0x00000036409c723c */ /* 0x040fe2000000189c */
[----:B------:R-:W-:Y:S04]  /*aa90*/  LDSM.16.M88.4 R84, [R77+0x5880] ;  /* 0x005880004d54783b */ /* 0x000fe80000000200 */
[----:B------:R-:W-:Y:S03]  /*aaa0*/  LDSM.16.M88.4 R52, [R77+0x6080] ;  /* 0x006080004d34783b */ /* 0x000fe60000000200 */
[----:B------:R-:W-:Y:S01]  /*aab0*/  HMMA.16816.F32 R88, R64, R58, R88 ;  /* 0x0000003a4058723c */ /* 0x000fe20000001858 */
[----:B--2---:R-:W2:Y:S01]  /*aac0*/  LDSM.16.M88.4 R40, [R77+0x5080] ;  /* 0x005080004d28783b */ /* 0x004ea20000000200 */
[----:B------:R-:W-:-:S03]  /*aad0*/  FADD R210, R218, R210 ;  /* 0x000000d2dad27221 */ /* 0x000fc60000000000 */
[----:B------:R-:W-:Y:S03]  /*aae0*/  LDSM.16.M88.4 R48, [R77+0x7080] ;  /* 0x007080004d30783b */ /* 0x000fe60000000200 */
[----:B------:R-:W-:Y:S01]  /*aaf0*/  HMMA.16816.F32 R180, R64, R74, R180 ;  /* 0x0000004a40b4723c */ /* 0x000fe200000018b4 */
[----:B------:R3:W-:Y:S06]  /*ab00*/  MUFU.EX2 R64, R44 ;  /* 0x0000002c00407308 */ /* 0x0007ec0000000800 */
[----:B------:R-:W-:Y:S01]  /*ab10*/  FMUL R67, R76, 1.4426950216293334961 ;  /* 0x3fb8aa3b4c437820 */ /* 0x000fe20000400000 */
[----:B---3--:R-:W3:Y:S04]  /*ab20*/  LDSM.16.M88.4 R44, [R77+0x6880] ;  /* 0x006880004d2c783b */ /* 0x008ee80000000200 */
[----:B------:R-:W4:Y:S01]  /*ab30*/  LDSM.16.M88.4 R76, [R77+0x7880] ;  /* 0x007880004d4c783b */ /* 0x000f220000000200 */
[----:B------:R-:W-:-:S02]  /*ab40*/  FADD R210, R219, R210 ;  /* 0x000000d2dbd27221 */ /* 0x000fc40000000000 */
[----:B------:R-:W-:Y:S02]  /*ab50*/  FMUL R17, R17, 1.4426950216293334961 ;  /* 0x3fb8aa3b11117820 */ /* 0x000fe40000400000 */
[----:B------:R-:W-:Y:S02]  /*ab60*/  FADD R210, R203, R210 ;  /* 0x000000d2cbd27221 */ /* 0x000fe40000000000 */
[----:B------:R-:W-:Y:S02]  /*ab70*/  FMUL R25, R25, 1.4426950216293334961 ;  /* 0x3fb8aa3b19197820 */ /* 0x000fe40000400000 */
[----:B------:R-:W-:Y:S02]  /*ab80*/  FADD R210, R202, R210 ;  /* 0x000000d2cad27221 */ /* 0x000fe40000000000 */
[--C-:B------:R-:W-:Y:S02]  /*ab90*/  FFMA R116, R116, c[0x0][0x188], -R22.reuse ;  /* 0x0000620074747a23 */ /* 0x100fe40000000816 */
[----:B------:R-:W-:-:S02]  /*aba0*/  FFMA R117, R117, c[0x0][0x188], -R22 ;  /* 0x0000620075757a23 */ /* 0x000fc40000000816 */
[--C-:B------:R-:W-:Y:S02]  /*abb0*/  FFMA R118, R118, c[0x0][0x188], -R23.reuse ;  /* 0x0000620076767a23 */ /* 0x100fe40000000817 */
[----:B------:R-:W-:Y:S01]  /*abc0*/  FFMA R119, R119, c[0x0][0x188], -R23 ;  /* 0x0000620077777a23 */ /* 0x000fe20000000817 */
[----:B------:R-:W-:Y:S01]  /*abd0*/  MUFU.EX2 R16, R16 ;  /* 0x0000001000107308 */ /* 0x000fe20000000800 */
[----:B------:R-:W-:Y:S02]  /*abe0*/  FMUL R74, R92, 1.4426950216293334961 ;  /* 0x3fb8aa3b5c4a7820 */ /* 0x000fe40000400000 */
[----:B------:R-:W-:Y:S02]  /*abf0*/  FADD R210, R200, R210 ;  /* 0x000000d2c8d27221 */ /* 0x000fe40000000000 */
[----:B------:R-:W-:-:S03]  /*ac00*/  FMUL R65, R116, 1.4426950216293334961 ;  /* 0x3fb8aa3b74417820 */ /* 0x000fc60000400000 */
[----:B------:R-:W5:Y:S01]  /*ac10*/  MUFU.EX2 R24, R24 ;  /* 0x0000001800187308 */ /* 0x000f620000000800 */
[----:B------:R-:W-:Y:S02]  /*ac20*/  FMUL R66, R117, 1.4426950216293334961 ;  /* 0x3fb8aa3b75427820 */ /* 0x000fe40000400000 */
[----:B------:R-:W-:Y:S02]  /*ac30*/  FMUL R75, R118, 1.4426950216293334961 ;  /* 0x3fb8aa3b764b7820 */ /* 0x000fe40000400000 */
[----:B------:R-:W-:-:S03]  /*ac40*/  FMUL R92, R119, 1.4426950216293334961 ;  /* 0x3fb8aa3b775c7820 */ /* 0x000fc60000400000 */
[----:B------:R-:W-:Y:S01]  /*ac50*/  MUFU.EX2 R17, R17 ;  /* 0x0000001100117308 */ /* 0x000fe20000000800 */
[----:B------:R-:W-:-:S07]  /*ac60*/  FADD R210, R201, R210 ;  /* 0x000000d2c9d27221 */ /* 0x000fce0000000000 */
[----:B------:R-:W-:Y:S08]  /*ac70*/  MUFU.EX2 R18, R25 ;  /* 0x0000001900127308 */ /* 0x000ff00000000800 */
[----:B------:R-:W-:Y:S08]  /*ac80*/  MUFU.EX2 R73, R73 ;  /* 0x0000004900497308 */ /* 0x000ff00000000800 */
[----:B------:R-:W0:Y:S01]  /*ac90*/  MUFU.EX2 R81, R81 ;  /* 0x0000005100517308 */ /* 0x000e220000000800 */
[----:B------:R-:W-:-:S07]  /*aca0*/  FADD R210, R165, R210 ;  /* 0x000000d2a5d27221 */ /* 0x000fce0000000000 */
[----:B------:R-:W-:Y:S01]  /*acb0*/  MUFU.EX2 R65, R65 ;  /* 0x0000004100417308 */ /* 0x000fe20000000800 */
[----:B------:R-:W-:-:S07]  /*acc0*/  FADD R210, R167, R210 ;  /* 0x000000d2a7d27221 */ /* 0x000fce0000000000 */
[----:B------:R-:W-:Y:S08]  /*acd0*/  MUFU.EX2 R66, R66 ;  /* 0x0000004200427308 */ /* 0x000ff00000000800 */
[----:B------:R-:W-:Y:S08]  /*ace0*/  MUFU.EX2 R67, R67 ;  /* 0x0000004300437308 */ /* 0x000ff00000000800 */
[----:B------:R-:W0:Y:S08]  /*acf0*/  MUFU.EX2 R74, R74 ;  /* 0x0000004a004a7308 */ /* 0x000e300000000800 */
[----:B------:R-:W-:Y:S08]  /*ad00*/  MUFU.EX2 R75, R75 ;  /* 0x0000004b004b7308 */ /* 0x000ff00000000800 */
[----:B------:R-:W1:Y:S01]  /*ad10*/  MUFU.EX2 R92, R92 ;  /* 0x0000005c005c7308 */ /* 0x000e620000000800 */
[----:B-----5:R-:W-:Y:S01]  /*ad20*/  F2FP.PACK_AB R56, R24, R16 ;  /* 0x000000101838723e */ /* 0x020fe200000000ff */
[----:B------:R-:W-:Y:S01]  /*ad30*/  FADD R164, R164, R210 ;  /* 0x000000d2a4a47221 */ /* 0x000fe20000000000 */
[----:B0-----:R-:W-:-:S02]  /*ad40*/  F2FP.PACK_AB R57, R81, R73 ;  /* 0x000000495139723e */ /* 0x001fc400000000ff */
[----:B------:R-:W-:Y:S02]  /*ad50*/  F2FP.PACK_AB R58, R18, R17 ;  /* 0x00000011123a723e */ /* 0x000fe400000000ff */
[----:B------:R-:W-:Y:S01]  /*ad60*/  F2FP.PACK_AB R59, R83, R82 ;  /* 0x00000052533b723e */ /* 0x000fe200000000ff */
[----:B------:R-:W-:-:S04]  /*ad70*/  FADD R164, R166, R164 ;  /* 0x000000a4a6a47221 */ /* 0x000fc80000000000 */
[----:B------:R-:W-:Y:S02]  /*ad80*/  FADD R164, R137, R164 ;  /* 0x000000a489a47221 */ /* 0x000fe40000000000 */
[----:B------:R-:W-:Y:S01]  /*ad90*/  HMMA.16816.F32 R176, R56, R32, R176 ;  /* 0x0000002038b0723c */ /* 0x000fe200000018b0 */
[--C-:B------:R-:W-:Y:S02]  /*ada0*/  FFMA R128, R128, c[0x0][0x188], -R20.reuse ;  /* 0x0000620080807a23 */ /* 0x100fe40000000814 */
[----:B------:R-:W-:-:S05]  /*adb0*/  FFMA R129, R129, c[0x0][0x188], -R20 ;  /* 0x0000620081817a23 */ /* 0x000fca0000000814 */
[----:B-1----:R-:W-:Y:S01]  /*adc0*/  HMMA.16816.F32 R184, R56, R36, R184 ;  /* 0x0000002438b8723c */ /* 0x002fe200000018b8 */
[--C-:B------:R-:W-:Y:S02]  /*add0*/  FFMA R130, R130, c[0x0][0x188], -R21.reuse ;  /* 0x0000620082827a23 */ /* 0x100fe40000000815 */
[----:B------:R-:W-:-:S05]  /*ade0*/  FFMA R131, R131, c[0x0][0x188], -R21 ;  /* 0x0000620083837a23 */ /* 0x000fca0000000815 */
[----:B--2---:R-:W-:Y:S01]  /*adf0*/  HMMA.16816.F32 R188, R56, R40, R188 ;  /* 0x0000002838bc723c */ /* 0x004fe200000018bc */
[--C-:B------:R-:W-:Y:S02]  /*ae00*/  FFMA R224, R224, c[0x0][0x188], -R20.reuse ;  /* 0x00006200e0e07a23 */ /* 0x100fe40000000814 */
[----:B------:R-:W-:-:S05]  /*ae10*/  FFMA R225, R225, c[0x0][0x188], -R20 ;  /* 0x00006200e1e17a23 */ /* 0x000fca0000000814 */
[----:B------:R-:W-:Y:S01]  /*ae20*/  HMMA.16816.F32 R248, R56, R84, R248 ;  /* 0x0000005438f8723c */ /* 0x000fe200000018f8 */
[--C-:B------:R-:W-:Y:S02]  /*ae30*/  FFMA R226, R226, c[0x0][0x188], -R21.reuse ;  /* 0x00006200e2e27a23 */ /* 0x100fe40000000815 */
[----:B------:R-:W-:-:S05]  /*ae40*/  FFMA R227, R227, c[0x0][0x188], -R21 ;  /* 0x00006200e3e37a23 */ /* 0x000fca0000000815 */
[----:B------:R-:W-:Y:S01]  /*ae50*/  HMMA.16816.F32 R244, R56, R52, R244 ;  /* 0x0000003438f4723c */ /* 0x000fe200000018f4 */
[----:B------:R-:W-:-:S07]  /*ae60*/  FADD R164, R136, R164 ;  /* 0x000000a488a47221 */ /* 0x000fce0000000000 */
[C---:B---3--:R-:W-:Y:S08]  /*ae70*/  HMMA.16816.F32 R240, R56.reuse, R44, R240 ;  /* 0x0000002c38f0723c */ /* 0x048ff000000018f0 */
[C---:B------:R-:W-:Y:S08]  /*ae80*/  HMMA.16816.F32 R236, R56.reuse, R48, R236 ;  /* 0x0000003038ec723c */ /* 0x040ff000000018ec */
[----:B----4-:R-:W-:Y:S07]  /*ae90*/  HMMA.16816.F32 R232, R56, R76, R232 ;  /* 0x0000004c38e8723c */ /* 0x010fee00000018e8 */
[----:B------:R-:W-:-:S02]  /*aea0*/  F2FP.PACK_AB R56, R64, R93 ;  /* 0x0000005d4038723e */ /* 0x000fc400000000ff */
[----:B------:R-:W-:Y:S02]  /*aeb0*/  F2FP.PACK_AB R57, R74, R67 ;  /* 0x000000434a39723e */ /* 0x000fe400000000ff */
[----:B------:R-:W-:Y:S02]  /*aec0*/  F2FP.PACK_AB R58, R66, R65 ;  /* 0x00000041423a723e */ /* 0x000fe400000000ff */
[----:B------:R-:W-:Y:S01]  /*aed0*/  F2FP.PACK_AB R59, R92, R75 ;  /* 0x0000004b5c3b723e */ /* 0x000fe200000000ff */
[----:B------:R-:W-:Y:S02]  /*aee0*/  FMUL R19, R128, 1.4426950216293334961 ;  /* 0x3fb8aa3b80137820 */ /* 0x000fe40000400000 */
[----:B------:R-:W-:Y:S02]  /*aef0*/  FMUL R25, R129, 1.4426950216293334961 ;  /* 0x3fb8aa3b81197820 */ /* 0x000fe40000400000 */
[----:B------:R-:W-:Y:S02]  /*af00*/  FMUL R94, R224, 1.4426950216293334961 ;  /* 0x3fb8aa3be05e7820 */ /* 0x000fe40000400000 */
[----:B------:R-:W-:Y:S01]  /*af10*/  HMMA.16816.F32 R28, R56, R32, R28 ;  /* 0x00000020381c723c */ /* 0x000fe2000000181c */
[----:B------:R-:W-:-:S02]  /*af20*/  FMUL R95, R225, 1.4426950216293334961 ;  /* 0x3fb8aa3be15f7820 */ /* 0x000fc40000400000 */
[----:B------:R-:W-:Y:S02]  /*af30*/  FMUL R104, R130, 1.4426950216293334961 ;  /* 0x3fb8aa3b82687820 */ /* 0x000fe40000400000 */
[----:B------:R-:W-:Y:S02]  /*af40*/  FADD R164, R124, R164 ;  /* 0x000000a47ca47221 */ /* 0x000fe40000000000 */
[----:B------:R-:W-:Y:S01]  /*af50*/  FMUL R32, R131, 1.4426950216293334961 ;  /* 0x3fb8aa3b83207820 */ /* 0x000fe20000400000 */
[----:B------:R-:W-:Y:S01]  /*af60*/  HMMA.16816.F32 R132, R56, R36, R132 ;  /* 0x000000243884723c */ /* 0x000fe20000001884 */
[----:B------:R-:W-:-:S06]  /*af70*/  FMUL R33, R226, 1.4426950216293334961 ;  /* 0x3fb8aa3be2217820 */ /* 0x000fcc0000400000 */
[----:B------:R-:W-:Y:S01]  /*af80*/  FMUL R36, R227, 1.4426950216293334961 ;  /* 0x3fb8aa3be3247820 */ /* 0x000fe20000400000 */
[----:B------:R-:W-:Y:S01]  /*af90*/  MUFU.EX2 R19, R19 ;  /* 0x0000001300137308 */ /* 0x000fe20000000800 */
[----:B------:R-:W-:-:S04]  /*afa0*/  FADD R164, R125, R164 ;  /* 0x000000a47da47221 */ /* 0x000fc80000000000 */
[----:B------:R-:W-:-:S03]  /*afb0*/  FADD R164, R8, R164 ;  /* 0x000000a408a47221 */ /* 0x000fc60000000000 */
[----:B------:R-:W0:Y:S01]  /*afc0*/  MUFU.EX2 R25, R25 ;  /* 0x0000001900197308 */ /* 0x000e220000000800 */
[----:B------:R-:W-:-:S07]  /*afd0*/  FADD R164, R9, R164 ;  /* 0x000000a409a47221 */ /* 0x000fce0000000000 */
[----:B------:R-:W-:Y:S08]  /*afe0*/  MUFU.EX2 R94, R94 ;  /* 0x0000005e005e7308 */ /* 0x000ff00000000800 */
[----:B------:R-:W-:Y:S08]  /*aff0*/  MUFU.EX2 R95, R95 ;  /* 0x0000005f005f7308 */ /* 0x000ff00000000800 */
[----:B------:R-:W-:Y:S08]  /*b000*/  MUFU.EX2 R104, R104 ;  /* 0x0000006800687308 */ /* 0x000ff00000000800 */
[----:B------:R-:W1:Y:S08]  /*b010*/  MUFU.EX2 R32, R32 ;  /* 0x0000002000207308 */ /* 0x000e700000000800 */
[----:B------:R-:W-:Y:S08]  /*b020*/  MUFU.EX2 R33, R33 ;  /* 0x0000002100217308 */ /* 0x000ff00000000800 */
[----:B------:R-:W2:Y:S01]  /*b030*/  MUFU.EX2 R36, R36 ;  /* 0x0000002400247308 */ /* 0x000ea20000000800 */
[----:B------:R-:W-:Y:S01]  /*b040*/  FADD R164, R10, R164 ;  /* 0x000000a40aa47221 */ /* 0x000fe20000000000 */
[----:B0-----:R-:W-:-:S02]  /*b050*/  F2FP.PACK_AB R8, R25, R19 ;  /* 0x000000131908723e */ /* 0x001fc400000000ff */
[----:B-1----:R-:W-:Y:S01]  /*b060*/  F2FP.PACK_AB R9, R32, R104 ;  /* 0x000000682009723e */ /* 0x002fe200000000ff */
[----:B------:R-:W-:Y:S01]  /*b070*/  FADD R164, R11, R164 ;  /* 0x000000a40ba47221 */ /* 0x000fe20000000000 */
[----:B------:R-:W-:Y:S01]  /*b080*/  F2FP.PACK_AB R10, R95, R94 ;  /* 0x0000005e5f0a723e */ /* 0x000fe200000000ff */
[----:B------:R-:W-:Y:S01]  /*b090*/  HMMA.16816.F32 R68, R56, R40, R68 ;  /* 0x000000283844723c */ /* 0x000fe20000001844 */
[----:B--2---:R-:W-:-:S07]  /*b0a0*/  F2FP.PACK_AB R11, R36, R33 ;  /* 0x00000021240b723e */ /* 0x004fce00000000ff */
[C---:B------:R-:W-:Y:S08]  /*b0b0*/  HMMA.16816.F32 R60, R56.reuse, R84, R60 ;  /* 0x00000054383c723c */ /* 0x040ff0000000183c */
[C---:B------:R-:W-:Y:S08]  /*b0c0*/  HMMA.16816.F32 R112, R56.reuse, R52, R112 ;  /* 0x000000343870723c */ /* 0x040ff00000001870 */
[C---:B------:R-:W-:Y:S08]  /*b0d0*/  HMMA.16816.F32 R156, R56.reuse, R44, R156 ;  /* 0x0000002c389c723c */ /* 0x040ff0000000189c */
[C---:B------:R-:W-:Y:S08]  /*b0e0*/  HMMA.16816.F32 R88, R56.reuse, R48, R88 ;  /* 0x000000303858723c */ /* 0x040ff00000001858 */
[----:B------:R-:W-:Y:S08]  /*b0f0*/  HMMA.16816.F32 R180, R56, R76, R180 ;  /* 0x0000004c38b4723c */ /* 0x000ff000000018b4 */
[C---:B------:R-:W-:Y:S11]  /*b100*/  HMMA.16816.F32 R56, R8.reuse, R34, R176 ;  /* 0x000000220838723c */ /* 0x040ff600000018b0 */
[----:B------:R-:W-:Y:S11]  /*b110*/  @!UPT UIADD3 URZ, URZ, URZ, URZ ;  /* 0x0000003f3f3ff290 */ /* 0x000ff6000fffe03f */
[----:B------:R-:W-:Y:S01]  /*b120*/  @!UPT UIADD3 URZ, URZ, URZ, URZ ;  /* 0x0000003f3f3ff290 */ /* 0x000fe2000fffe03f */
[----:B------:R-:W-:Y:S04]  /*b130*/  STL.64 [R1+0x20], R56 ;  /* 0x0000203801007387 */ /* 0x000fe80000100a00 */
[----:B------:R0:W-:Y:S02]  /*b140*/  STL.64 [R1+0x28], R58 ;  /* 0x0000283a01007387 */ /* 0x0001e40000100a00 */
[C---:B0-----:R-:W-:Y:S11]  /*b150*/  HMMA.16816.F32 R56, R8.reuse, R38, R184 ;  /* 0x000000260838723c */ /* 0x041ff600000018b8 */
[----:B------:R-:W-:Y:S11]  /*b160*/  @!UPT UIADD3 URZ, URZ, URZ, URZ ;  /* 0x0000003f3f3ff290 */ /* 0x000ff6000fffe03f */
[----:B------:R-:W-:Y:S01]  /*b170*/  @!UPT UIADD3 URZ, URZ, URZ, URZ ;  /* 0x0000003f3f3ff290 */ /* 0x000fe2000fffe03f */
[----:B------:R-:W-:Y:S04]  /*b180*/  STL.64 [R1+0x10], R56 ;  /* 0x0000103801007387 */ /* 0x000fe80000100a00 */
[----:B------:R0:W-:Y:S04]  /*b190*/  STL.64 [R1+0x18], R58 ;  /* 0x0000183a01007387 */ /* 0x0001e80000100a00 */
[----:B------:R-:W2:Y:S04]  /*b1a0*/  LDL.LU R48, [R1+0x74] ;  /* 0x0000740001307983 */ /* 0x000ea80000300800 */
[----:B------:R-:W3:Y:S01]  /*b1b0*/  LDL.LU R45, [R1+0x70] ;  /* 0x00007000012d7983 */ /* 0x000ee20000300800 */
[----:B0-----:R-:W-:Y:S11]  /*b1c0*/  HMMA.16816.F32 R56, R8, R42, R188 ;  /* 0x0000002a0838723c */ /* 0x001ff600000018bc */
[----:B------:R-:W-:Y:S11]  /*b1d0*/  @!UPT UIADD3 URZ, URZ, URZ, URZ ;  /* 0x0000003f3f3ff290 */ /* 0x000ff6000fffe03f */
[----:B------:R-:W-:Y:S01]  /*b1e0*/  @!UPT UIADD3 URZ, URZ, URZ, URZ ;  /* 0x0000003f3f3ff290 */ /* 0x000fe2000fffe03f */
[----:B------:R-:W-:Y:S04]  /*b1f0*/  STL.64 [R1], R56 ;  /* 0x0000003801007387 */ /* 0x000fe80000100a00 */
[----:B------:R-:W-:Y:S04]  /*b200*/  STL.64 [R1+0x8], R58 ;  /* 0x0000083a01007387 */ /* 0x000fe80000100a00 */
[----:B------:R-:W4:Y:S04]  /*b210*/  LDL.LU R44, [R1+0x64] ;  /* 0x00006400012c7983 */ /* 0x000f280000300800 */
[----:B------:R-:W5:Y:S04]  /*b220*/  LDL.LU R41, [R1+0x6c] ;  /* 0x00006c0001297983 */ /* 0x000f680000300800 */
[----:B------:R-:W2:Y:S01]  /*b230*/  LDL.LU R40, [R1+0x68] ;  /* 0x0000680001287983 */ /* 0x000ea20000300800 */
[----:B------:R-:W-:-:S02]  /*b240*/  FADD R228, R230, R228 ;  /* 0x000000e4e6e47221 */ /* 0x000fc40000000000 */
[----:B------:R-:W-:Y:S02]  /*b250*/  FADD R208, R209, R208 ;  /* 0x000000d0d1d07221 */ /* 0x000fe40000000000 */
[----:B------:R-:W-:Y:S02]  /*b260*/  FADD R221, R223, R221 ;  /* 0x000000dddfdd7221 */ /* 0x000fe40000000000 */
[----:B------:R-:W-:Y:S02]  /*b270*/  FADD R228, R231, R228 ;  /* 0x000000e4e7e47221 */ /* 0x000fe40000000000 */
[----:B------:R-:W-:Y:S02]  /*b280*/  FADD R208, R213, R208 ;  /* 0x000000d0d5d07221 */ /* 0x000fe40000000000 */
[----:B------:R-:W-:Y:S02]  /*b290*/  FADD R221, R222, R221 ;  /* 0x000000dddedd7221 */ /* 0x000fe40000000000 */
        /* <DEDUP_REMOVED lines=44> */
[----:B------:R-:W-:Y:S02]  /*b560*/  FFMA R160, R160, c[0x0][0x188], -R22 ;  /* 0x00006200a0a07a23 */ /* 0x000fe40000000816 */
[----:B------:R-:W-:Y:S02]  /*b570*/  FADD R221, R97, R221 ;  /* 0x000000dd61dd7221 */ /* 0x000fe40000000000 */
[----:B------:R-:W-:Y:S02]  /*b580*/  FADD R228, R100, R228 ;  /* 0x000000e464e47221 */ /* 0x000fe40000000000 */
[----:B------:R-:W-:Y:S02]  /*b590*/  FFMA R162, R162, c[0x0][0x188], -R23 ;  /* 0x00006200a2a27a23 */ /* 0x000fe40000000817 */
[----:B------:R-:W-:-:S02]  /*b5a0*/  FADD R208, R14, R208 ;  /* 0x000000d00ed07221 */ /* 0x000fc40000000000 */
[----:B------:R-:W-:Y:S02]  /*b5b0*/  FFMA R161, R161, c[0x0][0x188], -R22 ;  /* 0x00006200a1a17a23 */ /* 0x000fe40000000816 */
[----:B------:R-:W-:Y:S02]  /*b5c0*/  FMUL R37, R160, 1.4426950216293334961 ;  /* 0x3fb8aa3ba0257820 */ /* 0x000fe40000400000 */
[----:B------:R-:W-:Y:S02]  /*b5d0*/  FADD R221, R96, R221 ;  /* 0x000000dd60dd7221 */ /* 0x000fe40000000000 */
[----:B------:R-:W-:Y:S02]  /*b5e0*/  FADD R228, R16, R228 ;  /* 0x000000e410e47221 */ /* 0x000fe40000000000 */
[----:B------:R-:W-:Y:S02]  /*b5f0*/  FFMA R163, R163, c[0x0][0x188], -R23 ;  /* 0x00006200a3a37a23 */ /* 0x000fe40000000817 */
[----:B------:R-:W-:-:S02]  /*b600*/  FMUL R13, R162, 1.4426950216293334961 ;  /* 0x3fb8aa3ba20d7820 */ /* 0x000fc40000400000 */
[----:B------:R-:W-:Y:S02]  /*b610*/  FADD R208, R15, R208 ;  /* 0x000000d00fd07221 */ /* 0x000fe40000000000 */
[----:B------:R-:W-:Y:S02]  /*b620*/  FMUL R12, R161, 1.4426950216293334961 ;  /* 0x3fb8aa3ba10c7820 */ /* 0x000fe40000400000 */
[----:B------:R-:W-:Y:S02]  /*b630*/  FADD R73, R73, R221 ;  /* 0x000000dd49497221 */ /* 0x000fe40000000000 */
[----:B------:R-:W-:Y:S01]  /*b640*/  FADD R228, R24, R228 ;  /* 0x000000e418e47221 */ /* 0x000fe20000000000 */
[----:B------:R-:W0:Y:S01]  /*b650*/  MUFU.EX2 R37, R37 ;  /* 0x0000002500257308 */ /* 0x000e220000000800 */
[----:B------:R-:W-:Y:S02]  /*b660*/  FMUL R16, R163, 1.4426950216293334961 ;  /* 0x3fb8aa3ba3107820 */ /* 0x000fe40000400000 */
[----:B------:R-:W-:-:S02]  /*b670*/  FADD R164, R93, R164 ;  /* 0x000000a45da47221 */ /* 0x000fc40000000000 */
[----:B------:R-:W-:Y:S02]  /*b680*/  FADD R208, R67, R208 ;  /* 0x000000d043d07221 */ /* 0x000fe40000000000 */
[----:B------:R-:W-:Y:S01]  /*b690*/  FADD R73, R81, R73 ;  /* 0x0000004951497221 */ /* 0x000fe20000000000 */
[----:B------:R-:W1:Y:S01]  /*b6a0*/  MUFU.EX2 R13, R13 ;  /* 0x0000000d000d7308 */ /* 0x000e620000000800 */
[----:B------:R-:W-:Y:S02]  /*b6b0*/  FADD R228, R17, R228 ;  /* 0x000000e411e47221 */ /* 0x000fe40000000000 */
[----:B------:R-:W-:Y:S02]  /*b6c0*/  FMUL R17, R27, 1.4426950216293334961 ;  /* 0x3fb8aa3b1b117820 */ /* 0x000fe40000400000 */
[----:B------:R-:W-:Y:S02]  /*b6d0*/  FMUL R80, R80, 1.4426950216293334961 ;  /* 0x3fb8aa3b50507820 */ /* 0x000fe40000400000 */
[----:B------:R-:W-:Y:S01]  /*b6e0*/  FADD R164, R64, R164 ;  /* 0x000000a440a47221 */ /* 0x000fe20000000000 */
[----:B------:R-:W0:Y:S01]  /*b6f0*/  MUFU.EX2 R12, R12 ;  /* 0x0000000c000c7308 */ /* 0x000e220000000800 */
[----:B------:R-:W-:-:S02]  /*b700*/  FADD R208, R74, R208 ;  /* 0x000000d04ad07221 */ /* 0x000fc40000000000 */
[----:B------:R-:W-:Y:S02]  /*b710*/  FADD R73, R82, R73 ;  /* 0x0000004952497221 */ /* 0x000fe40000000000 */
[----:B------:R-:W-:-:S03]  /*b720*/  FADD R228, R18, R228 ;  /* 0x000000e412e47221 */ /* 0x000fc60000000000 */
[----:B------:R-:W0:Y:S01]  /*b730*/  MUFU.EX2 R16, R16 ;  /* 0x0000001000107308 */ /* 0x000e220000000800 */
[----:B------:R-:W-:Y:S02]  /*b740*/  FMUL R18, R26, 1.4426950216293334961 ;  /* 0x3fb8aa3b1a127820 */ /* 0x000fe40000400000 */
[----:B------:R-:W-:Y:S02]  /*b750*/  FMUL R72, R72, 1.4426950216293334961 ;  /* 0x3fb8aa3b48487820 */ /* 0x000fe40000400000 */
[----:B------:R-:W-:Y:S02]  /*b760*/  FADD R164, R65, R164 ;  /* 0x000000a441a47221 */ /* 0x000fe40000000000 */
[----:B------:R-:W-:Y:S01]  /*b770*/  FADD R208, R75, R208 ;  /* 0x000000d04bd07221 */ /* 0x000fe20000000000 */
[----:B------:R-:W0:Y:S01]  /*b780*/  MUFU.EX2 R14, R80 ;  /* 0x00000050000e7308 */ /* 0x000e220000000800 */
[----:B------:R-:W-:Y:S02]  /*b790*/  FADD R73, R83, R73 ;  /* 0x0000004953497221 */ /* 0x000fe40000000000 */
[----:B------:R-:W-:-:S05]  /*b7a0*/  FADD R164, R66, R164 ;  /* 0x000000a442a47221 */ /* 0x000fca0000000000 */
[----:B------:R-:W1:Y:S01]  /*b7b0*/  MUFU.EX2 R17, R17 ;  /* 0x0000001100117308 */ /* 0x000e620000000800 */
[----:B------:R-:W-:Y:S02]  /*b7c0*/  FADD R228, R19, R228 ;  /* 0x000000e413e47221 */ /* 0x000fe40000000000 */
[----:B------:R-:W-:Y:S02]  /*b7d0*/  FADD R208, R92, R208 ;  /* 0x000000d05cd07221 */ /* 0x000fe40000000000 */
[----:B------:R-:W-:-:S03]  /*b7e0*/  FADD R73, R104, R73 ;  /* 0x0000004968497221 */ /* 0x000fc60000000000 */
[----:B------:R-:W1:Y:S01]  /*b7f0*/  MUFU.EX2 R15, R72 ;  /* 0x00000048000f7308 */ /* 0x000e620000000800 */
[----:B0-----:R-:W-:Y:S02]  /*b800*/  FADD R164, R37, R164 ;  /* 0x000000a425a47221 */ /* 0x001fe40000000000 */
[----:B------:R-:W-:-:S05]  /*b810*/  FADD R228, R25, R228 ;  /* 0x000000e419e47221 */ /* 0x000fca0000000000 */
[----:B------:R-:W0:Y:S01]  /*b820*/  MUFU.EX2 R18, R18 ;  /* 0x0000001200127308 */ /* 0x000e220000000800 */
[----:B-1----:R-:W-:Y:S02]  /*b830*/  FADD R208, R13, R208 ;  /* 0x000000d00dd07221 */ /* 0x002fe40000000000 */
        /* <DEDUP_REMOVED lines=8> */
[----:B------:R-:W-:Y:S01]  /*b8c0*/  FADD R36, R36, R73 ;  /* 0x0000004924247221 */ /* 0x000fe20000000000 */
[C---:B------:R-:W-:Y:S01]  /*b8d0*/  F2FP.PACK_AB R14, R15.reuse, R14 ;  /* 0x0000000e0f0e723e */ /* 0x040fe200000000ff */
[----:B------:R-:W-:Y:S01]  /*b8e0*/  FADD R19, R15, R19 ;  /* 0x000000130f137221 */ /* 0x000fe20000000000 */
[----:B------:R-:W-:Y:S01]  /*b8f0*/  F2FP.PACK_AB R12, R12, R37 ;  /* 0x000000250c0c723e */ /* 0x000fe200000000ff */
[----:B0-----:R-:W-:Y:S01]  /*b900*/  FADD R24, R18, R24 ;  /* 0x0000001812187221 */ /* 0x001fe20000000000 */
[----:B------:R-:W-:Y:S01]  /*b910*/  F2FP.PACK_AB R13, R16, R13 ;  /* 0x0000000d100d723e */ /* 0x000fe200000000ff */
[----:B------:R-:W-:Y:S01]  /*b920*/  SHFL.BFLY PT, R32, R95, 0x2, 0x1f ;  /* 0x0c401f005f207f89 */ /* 0x000fe200000e0000 */
[----:B------:R-:W-:-:S03]  /*b930*/  F2FP.PACK_AB R15, R18, R17 ;  /* 0x00000011120f723e */ /* 0x000fc600000000ff */
[----:B------:R-:W0:Y:S04]  /*b940*/  SHFL.BFLY PT, R25, R36, 0x2, 0x1f ;  /* 0x0c401f0024197f89 */ /* 0x000e2800000e0000 */
[----:B------:R-:W1:Y:S01]  /*b950*/  SHFL.BFLY PT, R26, R19, 0x2, 0x1f ;  /* 0x0c401f00131a7f89 */ /* 0x000e6200000e0000 */
[----:B------:R-:W-:Y:S03]  /*b960*/  HMMA.16816.F32 R28, R12, R34, R28 ;  /* 0x000000220c1c723c */ /* 0x000fe6000000181c */
[----:B------:R-:W1:Y:S05]  /*b970*/  SHFL.BFLY PT, R27, R24, 0x2, 0x1f ;  /* 0x0c401f00181b7f89 */ /* 0x000e6a00000e0000 */
[C---:B------:R-:W-:Y:S08]  /*b980*/  HMMA.16816.F32 R248, R8.reuse, R86, R248 ;  /* 0x0000005608f8723c */ /* 0x040ff000000018f8 */
[----:B------:R-:W-:Y:S01]  /*b990*/  HMMA.16816.F32 R244, R8, R54, R244 ;  /* 0x0000003608f4723c */ /* 0x000fe200000018f4 */
[----:B0-----:R-:W-:-:S07]  /*b9a0*/  FADD R36, R36, R25 ;  /* 0x0000001924247221 */ /* 0x001fce0000000000 */
[C---:B------:R-:W-:Y:S01]  /*b9b0*/  HMMA.16816.F32 R240, R8.reuse, R46, R240 ;  /* 0x0000002e08f0723c */ /* 0x040fe200000018f0 */
[----:B------:R-:W-:Y:S07]  /*b9c0*/  STL.64 [R1+0x30], R28 ;  /* 0x0000301c01007387 */ /* 0x000fee0000100a00 */
[C---:B------:R-:W-:Y:S01]  /*b9d0*/  HMMA.16816.F32 R236, R8.reuse, R50, R236 ;  /* 0x0000003208ec723c */ /* 0x040fe200000018ec */
[----:B------:R-:W0:Y:S07]  /*b9e0*/  SHFL.BFLY PT, R28, R36, 0x1, 0x1f ;  /* 0x0c201f00241c7f89 */ /* 0x000e2e00000e0000 */
[----:B------:R-:W-:Y:S07]  /*b9f0*/  HMMA.16816.F32 R232, R8, R78, R232 ;  /* 0x0000004e08e8723c */ /* 0x000fee00000018e8 */
[----:B------:R-:W-:-:S02]  /*ba00*/  FADD R8, R95, R32 ;  /* 0x000000205f087221 */ /* 0x000fc40000000000 */
[----:B-1----:R-:W-:Y:S02]  /*ba10*/  FADD R9, R19, R26 ;  /* 0x0000001a13097221 */ /* 0x002fe40000000000 */
[----:B------:R-:W-:Y:S01]  /*ba20*/  FADD R10, R24, R27 ;  /* 0x0000001b180a7221 */ /* 0x000fe20000000000 */
[----:B------:R-:W1:Y:S01]  /*ba30*/  SHFL.BFLY PT, R11, R8, 0x1, 0x1f ;  /* 0x0c201f00080b7f89 */ /* 0x000e6200000e0000 */
[C---:B------:R-:W-:Y:S03]  /*ba40*/  HMMA.16816.F32 R24, R12.reuse, R54, R112 ;  /* 0x000000360c18723c */ /* 0x040fe60000001870 */
[----:B------:R-:W-:Y:S04]  /*ba50*/  STL.64 [R1+0x38], R30 ;  /* 0x0000381e01007387 */ /* 0x000fe80000100a00 */
[----:B------:R-:W5:Y:S01]  /*ba60*/  SHFL.BFLY PT, R29, R9, 0x1, 0x1f ;  /* 0x0c201f00091d7f89 */ /* 0x000f6200000e0000 */
[----:B------:R-:W-:Y:S03]  /*ba70*/  HMMA.16816.F32 R52, R12, R46, R156 ;  /* 0x0000002e0c34723c */ /* 0x000fe6000000189c */
[----:B------:R-:W5:Y:S01]  /*ba80*/  SHFL.BFLY PT, R30, R10, 0x1, 0x1f ;  /* 0x0c201f000a1e7f89 */ /* 0x000f6200000e0000 */
[----:B0-----:R-:W-:-:S04]  /*ba90*/  FADD R28, R36, R28 ;  /* 0x0000001c241c7221 */ /* 0x001fc80000000000 */
[----:B---3--:R-:W-:Y:S01]  /*baa0*/  FFMA R45, R198, R45, R28 ;  /* 0x0000002dc62d7223 */ /* 0x008fe2000000001c */
[----:B----4-:R-:W-:Y:S01]  /*bab0*/  IADD3 R44, R44, 0x80, RZ ;  /* 0x000000802c2c7810 */ /* 0x010fe20007ffe0ff */
[----:B-1----:R-:W-:-:S04]  /*bac0*/  FADD R11, R8, R11 ;  /* 0x0000000b080b7221 */ /* 0x002fc80000000000 */
[----:B--2---:R-:W-:Y:S02]  /*bad0*/  FFMA R48, R199, R48, R11 ;  /* 0x00000030c7307223 */ /* 0x004fe4000000000b */
[----:B-----5:R-:W-:-:S07]  /*bae0*/  FADD R29, R9, R29 ;  /* 0x0000001d091d7221 */ /* 0x020fce0000000000 */
[----:B------:R0:W-:Y:S01]  /*baf0*/  STL.64 [R1+0x40], R52 ;  /* 0x0000403401007387 */ /* 0x0001e20000100a00 */
[----:B------:R-:W-:-:S03]  /*bb00*/  FADD R30, R10, R30 ;  /* 0x0000001e0a1e7221 */ /* 0x000fc60000000000 */
[----:B------:R0:W-:Y:S01]  /*bb10*/  STL.64 [R1+0x48], R54 ;  /* 0x0000483601007387 */ /* 0x0001e20000100a00 */
[----:B------:R-:W-:Y:S02]  /*bb20*/  FFMA R41, R197, R41, R29 ;  /* 0x00000029c5297223 */ /* 0x000fe4000000001d */
[----:B------:R-:W-:Y:S01]  /*bb30*/  FFMA R40, R196, R40, R30 ;  /* 0x00000028c4287223 */ /* 0x000fe2000000001e */
[----:B------:R0:W-:Y:S04]  /*bb40*/  STL [R1+0x64], R44 ;  /* 0x0000642c01007387 */ /* 0x0001e80000100800 */
[----:B------:R0:W-:Y:S04]  /*bb50*/  STL [R1+0x74], R48 ;  /* 0x0000743001007387 */ /* 0x0001e80000100800 */
[----:B------:R0:W-:Y:S04]  /*bb60*/  STL [R1+0x70], R45 ;  /* 0x0000702d01007387 */ /* 0x0001e80000100800 */
[----:B------:R0:W-:Y:S04]  /*bb70*/  STL [R1+0x54], R20 ;  /* 0x0000541401007387 */ /* 0x0001e80000100800 */
[----:B------:R0:W-:Y:S04]  /*bb80*/  STL [R1+0x6c], R41 ;  /* 0x00006c2901007387 */ /* 0x0001e80000100800 */
[----:B------:R0:W-:Y:S04]  /*bb90*/  STL [R1+0x68], R40 ;  /* 0x0000682801007387 */ /* 0x0001e80000100800 */
[----:B------:R0:W-:Y:S04]  /*bba0*/  STL [R1+0x58], R21 ;  /* 0x0000581501007387 */ /* 0x0001e80000100800 */
[----:B------:R0:W-:Y:S04]  /*bbb0*/  STL [R1+0x5c], R22 ;  /* 0x00005c1601007387 */ /* 0x0001e80000100800 */
[----:B------:R0:W-:Y:S01]  /*bbc0*/  STL [R1+0x60], R23 ;  /* 0x0000601701007387 */ /* 0x0001e20000100800 */
[----:B------:R-:W-:-:S02]  /*bbd0*/  ISETP.GE.AND P0, PT, R44, c[0x0][0x1d0], PT ;  /* 0x000074002c007a0c */ /* 0x000fc40003f06270 */
[----:B------:R-:W-:Y:S01]  /*bbe0*/  MOV R31, 0x80 ;  /* 0x00000080001f7802 */ /* 0x000fe20000000f00 */
[----:B------:R-:W-:Y:S04]  /*bbf0*/  HMMA.16816.F32 R132, R12, R38, R132 ;  /* 0x000000260c84723c */ /* 0x000fe80000001884 */
[----:B------:R-:W-:-:S04]  /*bc00*/  IMAD R0, R31, c[0x0][0x1b4], R0 ;  /* 0x00006d001f007a24 */ /* 0x000fc800078e0200 */
[----:B------:R-:W-:Y:S01]  /*bc10*/  HMMA.16816.F32 R32, R12, R42, R68 ;  /* 0x0000002a0c20723c */ /* 0x000fe20000001844 */
[----:B------:R-:W-:-:S07]  /*bc20*/  IMAD R3, R31, c[0x0][0x1a4], R3 ;  /* 0x000069001f037a24 */ /* 0x000fce00078e0203 */
[C---:B------:R-:W-:Y:S08]  /*bc30*/  HMMA.16816.F32 R84, R12.reuse, R86, R60 ;  /* 0x000000560c54723c */ /* 0x040ff0000000183c */
[C---:B------:R-:W-:Y:S08]  /*bc40*/  HMMA.16816.F32 R16, R12.reuse, R50, R88 ;  /* 0x000000320c10723c */ /* 0x040ff00000001858 */
[----:B------:R-:W-:Y:S01]  /*bc50*/  HMMA.16816.F32 R76, R12, R78, R180 ;  /* 0x0000004e0c4c723c */ /* 0x000fe200000018b4 */
[----:B0-----:R-:W-:Y:S01]  /*bc60*/  @P0 CALL.REL.NOINC `(.L_x_1) ;  /* 0x0000001000000944 */ /* 0x001fe20003c00000 */
[----:B------:R-:W-:Y:S06]  /*bc70*/  BRA `(.L_x_2) ;  /* 0xffff866000007947 */ /* 0x000fec000383ffff */
.L_x_1:
[----:B------:R-:W-:-:S03]  /*bc80*/  NOP ;  /* 0x0000000000007918 */ /* 0x000fc60000000000 */
[----:B------:R-:W-:Y:S02]  /*bc90*/  MOV R0, R23 ;  /* 0x0000001700007202 */ /* 0x000fe40000000f00 */
[----:B------:R-:W-:-:S02]  /*bca0*/  MOV R2, R22 ;  /* 0x0000001600027202 */ /* 0x000fc40000000f00 */
[----:B------:R-:W-:Y:S02]  /*bcb0*/  MOV R3, R21 ;  /* 0x0000001500037202 */ /* 0x000fe40000000f00 */
[----:B------:R-:W-:-:S07]  /*bcc0*/  MOV R28, R20 ;  /* 0x00000014001c7202 */ /* 0x000fce0000000f00 */
.L_x_0:
[----:B-1----:R-:W2:Y:S04]  /*bcd0*/  LDL.LU R4, [R1+0x20] ;  /* 0x0000200001047983 */ /* 0x002ea80000300800 */
[----:B------:R-:W3:Y:S04]  /*bce0*/  LDL.LU R6, [R1+0x24] ;  /* 0x0000240001067983 */ /* 0x000ee80000300800 */
[----:B------:R-:W4:Y:S04]  /*bcf0*/  LDL.LU R99, [R1+0x28] ;  /* 0x0000280001637983 */ /* 0x000f280000300800 */
[----:B------:R-:W5:Y:S04]  /*bd00*/  LDL.LU R97, [R1+0x2c] ;  /* 0x00002c0001617983 */ /* 0x000f680000300800 */
[----:B------:R-:W2:Y:S04]  /*bd10*/  LDL.LU R5, [R1+0x10] ;  /* 0x0000100001057983 */ /* 0x000ea80000300800 */
[----:B------:R-:W2:Y:S04]  /*bd20*/  LDL.LU R7, [R1+0x14] ;  /* 0x0000140001077983 */ /* 0x000ea80000300800 */
[----:B------:R-:W2:Y:S04]  /*bd30*/  LDL.LU R95, [R1+0x18] ;  /* 0x00001800015f7983 */ /* 0x000ea80000300800 */
[----:B------:R-:W2:Y:S04]  /*bd40*/  LDL.LU R93, [R1+0x1c] ;  /* 0x00001c00015d7983 */ /* 0x000ea80000300800 */
[----:B------:R-:W2:Y:S04]  /*bd50*/  LDL.LU R8, [R1] ;  /* 0x0000000001087983 */ /* 0x000ea80000300800 */
[----:B------:R-:W2:Y:S04]  /*bd60*/  LDL.LU R9, [R1+0x4] ;  /* 0x0000040001097983 */ /* 0x000ea80000300800 */
[----:B------:R-:W2:Y:S04]  /*bd70*/  LDL.LU R91, [R1+0x8] ;  /* 0x00000800015b7983 */ /* 0x000ea80000300800 */
[----:B------:R-:W2:Y:S04]  /*bd80*/  LDL.LU R89, [R1+0xc] ;  /* 0x00000c0001597983 */ /* 0x000ea80000300800 */
[----:B------:R-:W2:Y:S04]  /*bd90*/  LDL.LU R83, [R1+0x30] ;  /* 0x0000300001537983 */ /* 0x000ea80000300800 */
[----:B------:R-:W2:Y:S04]  /*bda0*/  LDL.LU R81, [R1+0x34] ;  /* 0x0000340001517983 */ /* 0x000ea80000300800 */
[----:B------:R-:W2:Y:S04]  /*bdb0*/  LDL.LU R75, [R1+0x38] ;  /* 0x00003800014b7983 */ /* 0x000ea80000300800 */
[----:B------:R-:W2:Y:S04]  /*bdc0*/  LDL.LU R73, [R1+0x3c] ;  /* 0x00003c0001497983 */ /* 0x000ea80000300800 */
[----:B------:R-:W2:Y:S04]  /*bdd0*/  LDL.LU R10, [R1+0x74] ;  /* 0x00007400010a7983 */ /* 0x000ea80000300800 */
[----:B------:R-:W3:Y:S04]  /*bde0*/  LDL.LU R12, [R1+0x68] ;  /* 0x00006800010c7983 */ /* 0x000ee80000300800 */
[----:B------:R-:W4:Y:S04]  /*bdf0*/  LDL.LU R13, [R1+0x6c] ;  /* 0x00006c00010d7983 */ /* 0x000f280000300800 */
[----:B------:R-:W4:Y:S01]  /*be00*/  LDL.LU R14, [R1+0x70] ;  /* 0x00007000010e7983 */ /* 0x000f220000300800 */
[----:B------:R-:W-:-:S02]  /*be10*/  MOV R71, R32 ;  /* 0x0000002000477202 */ /* 0x000fc40000000f00 */
[----:B------:R-:W-:Y:S01]  /*be20*/  MOV R57, R26 ;  /* 0x0000001a00397202 */ /* 0x000fe20000000f00 */
[----:B------:R-:W5:Y:S01]  /*be30*/  LDL.LU R61, [R1+0x40] ;  /* 0x00004000013d7983 */ /* 0x000f620000300800 */
[----:B------:R-:W-:Y:S02]  /*be40*/  MOV R55, R27 ;  /* 0x0000001b00377202 */ /* 0x000fe40000000f00 */
[----:B------:R-:W-:Y:S01]  /*be50*/  MOV R69, R33 ;  /* 0x0000002100457202 */ /* 0x000fe20000000f00 */
[----:B------:R-:W5:Y:S01]  /*be60*/  LDL.LU R53, [R1+0x44] ;  /* 0x0000440001357983 */ /* 0x000f620000300800 */
[----:B------:R-:W-:Y:S02]  /*be70*/  MOV R59, R35 ;  /* 0x00000023003b7202 */ /* 0x000fe40000000f00 */
[----:B------:R-:W-:Y:S01]  /*be80*/  MOV R65, R24 ;  /* 0x0000001800417202 */ /* 0x000fe20000000f00 */
[----:B------:R-:W5:Y:S01]  /*be90*/  LDL.LU R47, [R1+0x48] ;  /* 0x00004800012f7983 */ /* 0x000f620000300800 */
[----:B------:R-:W-:-:S02]  /*bea0*/  MOV R67, R34 ;  /* 0x0000002200437202 */ /* 0x000fc40000000f00 */
[----:B------:R-:W-:Y:S01]  /*beb0*/  MOV R63, R25 ;  /* 0x00000019003f7202 */ /* 0x000fe20000000f00 */
[----:B------:R-:W5:Y:S04]  /*bec0*/  LDL.LU R37, [R1+0x4c] ;  /* 0x00004c0001257983 */ /* 0x000f680000300800 */
[----:B------:R-:W0:Y:S04]  /*bed0*/  S2R R168, SR_TID.X ;  /* 0x0000000000a87919 */ /* 0x000e280000002100 */
[----:B------:R-:W1:Y:S01]  /*bee0*/  S2R R152, SR_CTAID.Y ;  /* 0x0000000000987919 */ /* 0x000e620000002600 */
[----:B------:R-:W-:-:S02]  /*bef0*/  MOV R51, R16 ;  /* 0x0000001000337202 */ /* 0x000fc40000000f00 */
[C---:B0-----:R-:W-:Y:S02]  /*bf00*/  SHF.L.U32 R11, R168.reuse, 0x5, RZ ;  /* 0x00000005a80b7819 */ /* 0x041fe400000006ff */
[C---:B------:R-:W-:Y:S01]  /*bf10*/  SHF.L.U32 R16, R168.reuse, 0x3, RZ ;  /* 0x00000003a8107819 */ /* 0x040fe200000006ff */
[----:B------:R-:W0:Y:S01]  /*bf20*/  S2R R146, SR_CTAID.X ;  /* 0x0000000000927919 */ /* 0x000e220000002500 */
[----:B------:R-:W-:Y:S02]  /*bf30*/  MOV R35, R18 ;  /* 0x0000001200237202 */ /* 0x000fe40000000f00 */
[----:B------:R-:W-:Y:S02]  /*bf40*/  MOV R33, R19 ;  /* 0x0000001300217202 */ /* 0x000fe40000000f00 */
[----:B------:R-:W-:Y:S02]  /*bf50*/  SHF.L.U32 R19, R168, 0x2, RZ ;  /* 0x00000002a8137819 */ /* 0x000fe400000006ff */
[----:B------:R-:W-:-:S02]  /*bf60*/  SHF.R.U32.HI R24, RZ, 0x1, R168 ;  /* 0x00000001ff187819 */ /* 0x000fc400000116a8 */
[----:B------:R-:W-:-:S04]  /*bf70*/  LOP3.LUT R18, R16, 0x300, RZ, 0xc0, !PT ;  /* 0x0000030010127812 */ /* 0x000fc800078ec0ff */
[----:B------:R-:W-:Y:S02]  /*bf80*/  LOP3.LUT R23, R18, 0x70, R19, 0xf8, !PT ;  /* 0x0000007012177812 */ /* 0x000fe400078ef813 */
[----:B------:R-:W-:Y:S02]  /*bf90*/  LOP3.LUT R29, R16, 0x38, RZ, 0xc0, !PT ;  /* 0x00000038101d7812 */ /* 0x000fe400078ec0ff */
[----:B------:R-:W-:Y:S02]  /*bfa0*/  MOV R49, R17 ;  /* 0x0000001100317202 */ /* 0x000fe40000000f00 */
[----:B------:R-:W-:Y:S02]  /*bfb0*/  LOP3.LUT R16, R19, 0x1c0, RZ, 0xc0, !PT ;  /* 0x000001c013107812 */ /* 0x000fe400078ec0ff */
[----:B------:R-:W-:-:S04]  /*bfc0*/  SHF.L.U32 R17, R168, 0xa, RZ ;  /* 0x0000000aa8117819 */ /* 0x000fc800000006ff */
[----:B------:R-:W-:Y:S02]  /*bfd0*/  LOP3.LUT R30, R17, 0x1800, RZ, 0xc0, !PT ;  /* 0x00001800111e7812 */ /* 0x000fe400078ec0ff */
[----:B------:R-:W-:Y:S01]  /*bfe0*/  MOV R175, c[0x0][0x1c8] ;  /* 0x0000720000af7a02 */ /* 0x000fe20000000f00 */
[----:B------:R-:W-:Y:S01]  /*bff0*/  BAR.SYNC.DEFER_BLOCKING 0x0 ;  /* 0x0000000000007b1d */ /* 0x000fe20000010000 */
[----:B--2---:R-:W-:Y:S02]  /*c000*/  MOV R101, R10 ;  /* 0x0000000a00657202 */ /* 0x004fe40000000f00 */
[----:B------:R-:W-:Y:S02]  /*c010*/  SHF.L.U32 R10, R168, 0x8, RZ ;  /* 0x00000008a80a7819 */ /* 0x000fe400000006ff */
[----:B---3--:R-:W-:Y:S01]  /*c020*/  MOV R32, R12 ;  /* 0x0000000c00207202 */ /* 0x008fe20000000f00 */
[C---:B------:R-:W-:Y:S01]  /*c030*/  FMUL R20, R101.reuse, 8388608 ;  /* 0x4b00000065147820 */ /* 0x040fe20000400000 */
[----:B------:R-:W2:Y:S01]  /*c040*/  S2R R12, SR_TID.X ;  /* 0x00000000000c7919 */ /* 0x000ea20000002100 */
[----:B------:R-:W-:-:S02]  /*c050*/  FSETP.GEU.AND P1, PT, R101, 1.175494350822287508e-38, PT ;  /* 0x008000006500780b */ /* 0x000fc40003f2e000 */
[----:B----4-:R-:W-:Y:S02]  /*c060*/  MOV R40, R14 ;  /* 0x0000000e00287202 */ /* 0x010fe40000000f00 */
[----:B------:R-:W-:Y:S02]  /*c070*/  LOP3.LUT R10, R10, 0x1800, RZ, 0xc0, !PT ;  /* 0x000018000a0a7812 */ /* 0x000fe400078ec0ff */
[----:B------:R-:W-:Y:S01]  /*c080*/  MOV R39, R13 ;  /* 0x0000000d00277202 */ /* 0x000fe20000000f00 */
[----:B------:R-:W-:Y:S01]  /*c090*/  FMUL R21, R40, 8388608 ;  /* 0x4b00000028157820 */ /* 0x000fe20000400000 */
[----:B------:R-:W-:Y:S02]  /*c0a0*/  FSEL R20, R20, R101, !P1 ;  /* 0x0000006514147208 */ /* 0x000fe40004800000 */
[----:B------:R-:W-:Y:S02]  /*c0b0*/  FSETP.GEU.AND P2, PT, R40, 1.175494350822287508e-38, PT ;  /* 0x008000002800780b */ /* 0x000fe40003f4e000 */
[----:B------:R-:W-:Y:S01]  /*c0c0*/  LOP3.LUT R26, R10, 0x60, R11, 0xf8, !PT ;  /* 0x000000600a1a7812 */ /* 0x000fe200078ef80b */
[----:B------:R-:W-:Y:S01]  /*c0d0*/  FMUL R22, R39, 8388608 ;  /* 0x4b00000027167820 */ /* 0x000fe20000400000 */
[----:B------:R-:W-:-:S02]  /*c0e0*/  IADD3 R10, R20, -0x3f3504f3, RZ ;  /* 0xc0cafb0d140a7810 */ /* 0x000fc40007ffe0ff */
[----:B------:R-:W-:Y:S02]  /*c0f0*/  FSEL R21, R21, R40, !P2 ;  /* 0x0000002815157208 */ /* 0x000fe40005000000 */
[----:B------:R-:W-:Y:S02]  /*c100*/  FSETP.GEU.AND P3, PT, R39, 1.175494350822287508e-38, PT ;  /* 0x008000002700780b */ /* 0x000fe40003f6e000 */
[----:B------:R-:W-:Y:S01]  /*c110*/  LOP3.LUT R15, R10, 0xff800000, RZ, 0xc0, !PT ;  /* 0xff8000000a0f7812 */ /* 0x000fe200078ec0ff */
[----:B------:R-:W-:Y:S01]  /*c120*/  FMUL R27, R32, 8388608 ;  /* 0x4b000000201b7820 */ /* 0x000fe20000400000 */
[----:B------:R-:W-:Y:S02]  /*c130*/  IADD3 R10, R21, -0x3f3504f3, RZ ;  /* 0xc0cafb0d150a7810 */ /* 0x000fe40007ffe0ff */
[----:B------:R-:W-:Y:S02]  /*c140*/  FSEL R22, R22, R39, !P3 ;  /* 0x0000002716167208 */ /* 0x000fe40005800000 */
[----:B------:R-:W-:-:S02]  /*c150*/  FSETP.GEU.AND P4, PT, R32, 1.175494350822287508e-38, PT ;  /* 0x008000002000780b */ /* 0x000fc40003f8e000 */
[----:B------:R-:W-:Y:S02]  /*c160*/  LOP3.LUT R42, R10, 0xff800000, RZ, 0xc0, !PT ;  /* 0xff8000000a2a7812 */ /* 0x000fe400078ec0ff */
[----:B------:R-:W-:Y:S02]  /*c170*/  IADD3 R10, R22, -0x3f3504f3, RZ ;  /* 0xc0cafb0d160a7810 */ /* 0x000fe40007ffe0ff */
[----:B------:R-:W-:Y:S02]  /*c180*/  FSEL R27, R27, R32, !P4 ;  /* 0x000000201b1b7208 */ /* 0x000fe40006000000 */
[----:B------:R-:W-:Y:S02]  /*c190*/  LOP3.LUT R43, R10, 0xff800000, RZ, 0xc0, !PT ;  /* 0xff8000000a2b7812 */ /* 0x000fe400078ec0ff */
[----:B--2---:R-:W-:Y:S01]  /*c1a0*/  LOP3.LUT R31, R12, 0x7f, RZ, 0xc0, !PT ;  /* 0x0000007f0c1f7812 */ /* 0x004fe200078ec0ff */
[----:B-1----:R-:W-:Y:S01]  /*c1b0*/  IMAD R12, R152, c[0x0][0x1c0], RZ ;  /* 0x00007000980c7a24 */ /* 0x002fe200078e02ff */
[----:B------:R-:W-:-:S02]  /*c1c0*/  IADD3 R10, R27, -0x3f3504f3, RZ ;  /* 0xc0cafb0d1b0a7810 */ /* 0x000fc40007ffe0ff */
[----:B------:R-:W-:Y:S02]  /*c1d0*/  FSETP.GT.AND P0, PT, |R32|, 8.50705917302346158658e+37, PT ;  /* 0x7e8000002000780b */ /* 0x000fe40003f04200 */
[----:B------:R-:W-:Y:S01]  /*c1e0*/  LOP3.LUT R46, R10, 0xff800000, RZ, 0xc0, !PT ;  /* 0xff8000000a2e7812 */ /* 0x000fe200078ec0ff */
[----:B------:R-:W-:Y:S01]  /*c1f0*/  IMAD.HI R18, R12, 0x2, RZ ;  /* 0x000000020c127827 */ /* 0x000fe200078e02ff */
[----:B------:R-:W-:Y:S02]  /*c200*/  LOP3.LUT R10, R24, 0x4, RZ, 0xc0, !PT ;  /* 0x00000004180a7812 */ /* 0x000fe400078ec0ff */
[----:B------:R-:W-:Y:S01]  /*c210*/  SHF.L.U32 R24, R12, 0x1, RZ ;  /* 0x000000010c187819 */ /* 0x000fe200000006ff */
[----:B------:R-:W1:Y:S01]  /*c220*/  I2F R11, R15 ;  /* 0x0000000f000b7306 */ /* 0x000e620000201400 */
[----:B------:R-:W-:Y:S02]  /*c230*/  FSEL R12, RZ, -23, P2 ;  /* 0xc1b80000ff0c7808 */ /* 0x000fe40001000000 */
[----:B------:R-:W-:-:S02]  /*c240*/  FSETP.GEU.AND P2, PT, |R32|, 1.175494350822287508e-38, PT ;  /* 0x008000002000780b */ /* 0x000fc40003f4e200 */
[----:B------:R-:W-:Y:S01]  /*c250*/  IADD3 R29, R10, R29, R16 ;  /* 0x0000001d0a1d7210 */ /* 0x000fe20007ffe010 */
[----:B------:R-:W-:Y:S01]  /*c260*/  @P0 FMUL R32, R32, 0.25 ;  /* 0x3e80000020200820 */ /* 0x000fe20000400000 */
[----:B------:R-:W-:Y:S01]  /*c270*/  FSEL R10, RZ, -23, P1 ;  /* 0xc1b80000ff0a7808 */ /* 0x000fe20000800000 */
[----:B------:R-:W-:Y:S01]  /*c280*/  @P0 FMUL R79, R79, 0.25 ;  /* 0x3e8000004f4f0820 */ /* 0x000fe20000400000 */
[----:B0-----:R-:W-:Y:S01]  /*c290*/  LEA R146, R146, R31, 0x7 ;  /* 0x0000001f92927211 */ /* 0x001fe200078e38ff */
[----:B------:R-:W-:Y:S01]  /*c2a0*/  @P0 FMUL R78, R78, 0.25 ;  /* 0x3e8000004e4e0820 */ /* 0x000fe20000400000 */
[----:B------:R-:W-:Y:S01]  /*c2b0*/  LEA R30, R31, R30, 0x4 ;  /* 0x0000001e1f1e7211 */ /* 0x000fe200078e20ff */
[----:B------:R-:W-:-:S04]  /*c2c0*/  @P0 FMUL R33, R33, 0.25 ;  /* 0x3e80000021210820 */ /* 0x000fc80000400000 */
[----:B------:R-:W-:Y:S01]  /*c2d0*/  @!P2 FMUL R32, R32, 16777216 ;  /* 0x4b8000002020a820 */ /* 0x000fe20000400000 */
[----:B------:R-:W-:Y:S01]  /*c2e0*/  FSETP.GT.AND P1, PT, |R39|, 8.50705917302346158658e+37, PT ;  /* 0x7e8000002700780b */ /* 0x000fe20003f24200 */
[----:B-1----:R-:W-:Y:S02]  /*c2f0*/  FFMA.FTZ R31, R11, 1.1920928955078125e-07, R10 ;  /* 0x340000000b1f7823 */ /* 0x002fe4000001000a */
[----:B------:R-:W-:Y:S01]  /*c300*/  @P0 FMUL R35, R35, 0.25 ;  /* 0x3e80000023230820 */ /* 0x000fe20000400000 */
[----:B------:R-:W0:Y:S01]  /*c310*/  MUFU.RCP R10, R32 ;  /* 0x00000020000a7308 */ /* 0x000e220000001000 */
[----:B-----5:R-:W-:Y:S02]  /*c320*/  @P0 FMUL R37, R37, 0.25 ;  /* 0x3e80000025250820 */ /* 0x020fe40000400000 */
[----:B------:R-:W-:Y:S02]  /*c330*/  @P0 FMUL R47, R47, 0.25 ;  /* 0x3e8000002f2f0820 */ /* 0x000fe40000400000 */
[----:B------:R-:W-:-:S02]  /*c340*/  @P0 FMUL R55, R55, 0.25 ;  /* 0x3e80000037370820 */ /* 0x000fc40000400000 */
[----:B------:R-:W-:Y:S02]  /*c350*/  @P0 FMUL R57, R57, 0.25 ;  /* 0x3e80000039390820 */ /* 0x000fe40000400000 */
[----:B------:R-:W-:Y:S02]  /*c360*/  @P0 FMUL R87, R87, 0.25 ;  /* 0x3e80000057570820 */ /* 0x000fe40000400000 */
[----:B------:R-:W-:Y:S02]  /*c370*/  @P0 FMUL R86, R86, 0.25 ;  /* 0x3e80000056560820 */ /* 0x000fe40000400000 */
[----:B------:R-:W-:Y:S02]  /*c380*/  @P0 FMUL R59, R59, 0.25 ;  /* 0x3e8000003b3b0820 */ /* 0x000fe40000400000 */
[----:B------:R-:W-:Y:S02]  /*c390*/  @P0 FMUL R67, R67, 0.25 ;  /* 0x3e80000043430820 */ /* 0x000fe40000400000 */
[----:B------:R-:W-:-:S02]  /*c3a0*/  @P0 FMUL R135, R135, 0.25 ;  /* 0x3e80000087870820 */ /* 0x000fc40000400000 */
[----:B------:R-:W-:Y:S02]  /*c3b0*/  @P0 FMUL R134, R134, 0.25 ;  /* 0x3e80000086860820 */ /* 0x000fe40000400000 */
[----:B------:R-:W-:Y:S02]  /*c3c0*/  @P0 FMUL R73, R73, 0.25 ;  /* 0x3e80000049490820 */ /* 0x000fe40000400000 */
[----:B------:R-:W-:Y:S01]  /*c3d0*/  @P0 FMUL R75, R75, 0.25 ;  /* 0x3e8000004b4b0820 */ /* 0x000fe20000400000 */
[----:B------:R-:W1:Y:S01]  /*c3e0*/  I2F R19, R46 ;  /* 0x0000002e00137306 */ /* 0x000e620000201400 */
[----:B------:R-:W-:Y:S02]  /*c3f0*/  @!P2 FMUL R79, R79, 16777216 ;  /* 0x4b8000004f4fa820 */ /* 0x000fe40000400000 */
[----:B------:R-:W-:Y:S02]  /*c400*/  @!P2 FMUL R78, R78, 16777216 ;  /* 0x4b8000004e4ea820 */ /* 0x000fe40000400000 */
[----:B------:R-:W-:-:S02]  /*c410*/  @!P2 FMUL R33, R33, 16777216 ;  /* 0x4b8000002121a820 */ /* 0x000fc40000400000 */
[----:B------:R-:W-:Y:S02]  /*c420*/  @!P2 FMUL R35, R35, 16777216 ;  /* 0x4b8000002323a820 */ /* 0x000fe40000400000 */
[----:B------:R-:W-:Y:S02]  /*c430*/  @!P2 FMUL R37, R37, 16777216 ;  /* 0x4b8000002525a820 */ /* 0x000fe40000400000 */
[----:B------:R-:W-:Y:S02]  /*c440*/  @!P2 FMUL R47, R47, 16777216 ;  /* 0x4b8000002f2fa820 */ /* 0x000fe40000400000 */
        /* <DEDUP_REMOVED lines=9> */
[----:B------:R-:W-:Y:S01]  /*c4e0*/  @!P2 FMUL R75, R75, 16777216 ;  /* 0x4b8000004b4ba820 */ /* 0x000fe20000400000 */
[C---:B------:R-:W-:Y:S01]  /*c4f0*/  FSETP.GEU.AND P2, PT, |R39|.reuse, 1.175494350822287508e-38, PT ;  /* 0x008000002700780b */ /* 0x040fe20003f4e200 */
[----:B------:R-:W-:Y:S01]  /*c500*/  IMAD R14, R146, c[0x0][0x1c4], RZ ;  /* 0x00007100920e7a24 */ /* 0x000fe200078e02ff */
[----:B------:R-:W-:Y:S01]  /*c510*/  LOP3.LUT R26, R26, R23, RZ, 0x3c, !PT ;  /* 0x000000171a1a7212 */ /* 0x000fe200078e3cff */
[----:B------:R-:W-:-:S03]  /*c520*/  @P1 FMUL R39, R39, 0.25 ;  /* 0x3e80000027271820 */ /* 0x000fc60000400000 */
[C---:B------:R-:W-:Y:S01]  /*c530*/  SHF.L.U32 R25, R14.reuse, 0x1, RZ ;  /* 0x000000010e197819 */ /* 0x040fe200000006ff */
[----:B------:R-:W-:Y:S01]  /*c540*/  IMAD.HI R23, R14, 0x2, RZ ;  /* 0x000000020e177827 */ /* 0x000fe200078e02ff */
[----:B------:R-:W-:Y:S02]  /*c550*/  FSEL R16, RZ, -23, P4 ;  /* 0xc1b80000ff107808 */ /* 0x000fe40002000000 */
[----:B------:R-:W-:Y:S01]  /*c560*/  IADD3 R24, P5, P6, R25, c[0x0][0x178], R24 ;  /* 0x00005e0019187a10 */ /* 0x000fe20007ebe018 */
[C---:B0-----:R-:W-:Y:S02]  /*c570*/  FMUL R34, R10.reuse, R35 ;  /* 0x000000230a227220 */ /* 0x041fe40000400000 */
[C---:B------:R-:W-:Y:S02]  /*c580*/  FMUL R35, R10.reuse, R37 ;  /* 0x000000250a237220 */ /* 0x040fe40000400000 */
[----:B------:R-:W-:Y:S01]  /*c590*/  @!P2 FMUL R39, R39, 16777216 ;  /* 0x4b8000002727a820 */ /* 0x000fe20000400000 */
[----:B------:R-:W-:Y:S01]  /*c5a0*/  IADD3.X R25, R23, c[0x0][0x17c], R18, P5, P6 ;  /* 0x00005f0017197a10 */ /* 0x000fe20002fec412 */
[----:B------:R-:W-:Y:S01]  /*c5b0*/  FMUL R37, R10, R55 ;  /* 0x000000370a257220 */ /* 0x000fe20000400000 */
[----:B------:R-:W-:Y:S01]  /*c5c0*/  FSETP.GT.AND P0, PT, |R40|, 8.50705917302346158658e+37, PT ;  /* 0x7e8000002800780b */ /* 0x000fe20003f04200 */
        /* <DEDUP_REMOVED lines=16> */
[----:B-1----:R-:W-:Y:S02]  /*c6d0*/  FFMA.FTZ R45, R19, 1.1920928955078125e-07, R16 ;  /* 0x34000000132d7823 */ /* 0x002fe40000010010 */
[C---:B------:R-:W-:Y:S02]  /*c6e0*/  FMUL R38, R10.reuse, R57 ;  /* 0x000000390a267220 */ /* 0x040fe40000400000 */
[----:B------:R-:W-:-:S02]  /*c6f0*/  FMUL R55, R10, R59 ;  /* 0x0000003b0a377220 */ /* 0x000fc40000400000 */
[C---:B------:R-:W-:Y:S02]  /*c700*/  FMUL R23, R10.reuse, R79 ;  /* 0x0000004f0a177220 */ /* 0x040fe40000400000 */
[C---:B------:R-:W-:Y:S02]  /*c710*/  FMUL R32, R10.reuse, R78 ;  /* 0x0000004e0a207220 */ /* 0x040fe40000400000 */
[C---:B------:R-:W-:Y:S02]  /*c720*/  FMUL R33, R10.reuse, R33 ;  /* 0x000000210a217220 */ /* 0x040fe40000400000 */
[C---:B------:R-:W-:Y:S02]  /*c730*/  FMUL R36, R10.reuse, R47 ;  /* 0x0000002f0a247220 */ /* 0x040fe40000400000 */
[C---:B------:R-:W-:Y:S02]  /*c740*/  FMUL R19, R10.reuse, R87 ;  /* 0x000000570a137220 */ /* 0x040fe40000400000 */
[----:B------:R-:W-:-:S02]  /*c750*/  FMUL R56, R10, R86 ;  /* 0x000000560a387220 */ /* 0x000fc40000400000 */
[C---:B------:R-:W-:Y:S02]  /*c760*/  FMUL R58, R10.reuse, R67 ;  /* 0x000000430a3a7220 */ /* 0x040fe40000400000 */
[C---:B------:R-:W-:Y:S02]  /*c770*/  FMUL R57, R10.reuse, R135 ;  /* 0x000000870a397220 */ /* 0x040fe40000400000 */
[C---:B------:R-:W-:Y:S02]  /*c780*/  FMUL R60, R10.reuse, R134 ;  /* 0x000000860a3c7220 */ /* 0x040fe40000400000 */
[C---:B------:R-:W-:Y:S02]  /*c790*/  FMUL R59, R10.reuse, R73 ;  /* 0x000000490a3b7220 */ /* 0x040fe40000400000 */
[----:B------:R-:W-:Y:S01]  /*c7a0*/  FMUL R62, R10, R75 ;  /* 0x0000004b0a3e7220 */ /* 0x000fe20000400000 */
[----:B------:R-:W-:Y:S01]  /*c7b0*/  I2F R13, R42 ;  /* 0x0000002a000d7306 */ /* 0x000fe20000201400 */
[----:B------:R-:W-:-:S02]  /*c7c0*/  @!P2 FMUL R77, R77, 16777216 ;  /* 0x4b8000004d4da820 */ /* 0x000fc40000400000 */
[----:B------:R-:W-:Y:S02]  /*c7d0*/  @!P2 FMUL R76, R76, 16777216 ;  /* 0x4b8000004c4ca820 */ /* 0x000fe40000400000 */
[----:B------:R-:W-:Y:S02]  /*c7e0*/  @!P2 FMUL R49, R49, 16777216 ;  /* 0x4b8000003131a820 */ /* 0x000fe40000400000 */
[----:B------:R-:W-:Y:S01]  /*c7f0*/  @!P2 FMUL R51, R51, 16777216 ;  /* 0x4b8000003333a820 */ /* 0x000fe20000400000 */
[----:B------:R-:W0:Y:S01]  /*c800*/  MUFU.RCP R10, R39 ;  /* 0x00000027000a7308 */ /* 0x000e220000001000 */
[----:B------:R-:W-:Y:S02]  /*c810*/  @!P2 FMUL R53, R53, 16777216 ;  /* 0x4b8000003535a820 */ /* 0x000fe40000400000 */
[----:B------:R-:W-:Y:S02]  /*c820*/  @!P2 FMUL R61, R61, 16777216 ;  /* 0x4b8000003d3da820 */ /* 0x000fe40000400000 */
[----:B------:R-:W-:-:S02]  /*c830*/  @!P2 FMUL R63, R63, 16777216 ;  /* 0x4b8000003f3fa820 */ /* 0x000fc40000400000 */
[----:B------:R-:W-:Y:S01]  /*c840*/  @!P2 FMUL R65, R65, 16777216 ;  /* 0x4b8000004141a820 */ /* 0x000fe20000400000 */
[----:B------:R-:W1:Y:S01]  /*c850*/  I2F R17, R43 ;  /* 0x0000002b00117306 */ /* 0x000e620000201400 */
[----:B------:R-:W-:Y:S02]  /*c860*/  @!P2 FMUL R85, R85, 16777216 ;  /* 0x4b8000005555a820 */ /* 0x000fe40000400000 */
[----:B------:R-:W-:Y:S02]  /*c870*/  @!P2 FMUL R84, R84, 16777216 ;  /* 0x4b8000005454a820 */ /* 0x000fe40000400000 */
[----:B------:R-:W-:Y:S02]  /*c880*/  @!P2 FMUL R69, R69, 16777216 ;  /* 0x4b8000004545a820 */ /* 0x000fe40000400000 */
[----:B------:R-:W-:Y:S02]  /*c890*/  @!P2 FMUL R71, R71, 16777216 ;  /* 0x4b8000004747a820 */ /* 0x000fe40000400000 */
[----:B------:R-:W-:-:S02]  /*c8a0*/  @!P2 FMUL R133, R133, 16777216 ;  /* 0x4b8000008585a820 */ /* 0x000fc40000400000 */
[----:B------:R-:W-:Y:S02]  /*c8b0*/  @!P2 FMUL R132, R132, 16777216 ;  /* 0x4b8000008484a820 */ /* 0x000fe40000400000 */
[----:B------:R-:W-:Y:S02]  /*c8c0*/  @!P2 FMUL R81, R81, 16777216 ;  /* 0x4b8000005151a820 */ /* 0x000fe40000400000 */
[----:B------:R-:W-:Y:S01]  /*c8d0*/  @!P2 FMUL R83, R83, 16777216 ;  /* 0x4b8000005353a820 */ /* 0x000fe20000400000 */
[C---:B------:R-:W-:Y:S01]  /*c8e0*/  FSETP.GEU.AND P2, PT, |R40|.reuse, 1.175494350822287508e-38, PT ;  /* 0x008000002800780b */ /* 0x040fe20003f4e200 */
[----:B------:R-:W-:Y:S01]  /*c8f0*/  @P0 FMUL R40, R40, 0.25 ;  /* 0x3e80000028280820 */ /* 0x000fe20000400000 */
[----:B------:R-:W-:Y:S01]  /*c900*/  FSEL R14, RZ, -23, P3 ;  /* 0xc1b80000ff0e7808 */ /* 0x000fe20001800000 */
[----:B0-----:R-:W-:Y:S01]  /*c910*/  FMUL R50, R10, R51 ;  /* 0x000000330a327220 */ /* 0x001fe20000400000 */
[----:B------:R-:W-:Y:S01]  /*c920*/  FSETP.GT.AND P1, PT, |R101|, 8.50705917302346158658e+37, PT ;  /* 0x7e8000006500780b */ /* 0x000fe20003f24200 */
[----:B------:R-:W-:-:S02]  /*c930*/  FFMA.FTZ R41, R13, 1.1920928955078125e-07, R12 ;  /* 0x340000000d297823 */ /* 0x000fc4000001000c */
[----:B-1----:R-:W-:Y:S02]  /*c940*/  FFMA.FTZ R44, R17, 1.1920928955078125e-07, R14 ;  /* 0x34000000112c7823 */ /* 0x002fe4000001000e */
[C---:B------:R-:W-:Y:S02]  /*c950*/  FMUL R51, R10.reuse, R53 ;  /* 0x000000350a337220 */ /* 0x040fe40000400000 */
[----:B------:R-:W-:Y:S02]  /*c960*/  FMUL R52, R10, R61 ;  /* 0x0000003d0a347220 */ /* 0x000fe40000400000 */
[----:B------:R-:W-:Y:S02]  /*c970*/  @!P2 FMUL R40, R40, 16777216 ;  /* 0x4b8000002828a820 */ /* 0x000fe40000400000 */
        /* <DEDUP_REMOVED lines=12> */
[----:B------:R-:W-:Y:S02]  /*ca40*/  FMUL R61, R10, R83 ;  /* 0x000000530a3d7220 */ /* 0x000fe40000400000 */
[----:B------:R-:W-:Y:S01]  /*ca50*/  @P0 FMUL R235, R235, 0.25 ;  /* 0x3e800000ebeb0820 */ /* 0x000fe20000400000 */
[----:B------:R-:W0:Y:S01]  /*ca60*/  MUFU.RCP R10, R40 ;  /* 0x00000028000a7308 */ /* 0x000e220000001000 */
        /* <DEDUP_REMOVED lines=14> */
[----:B------:R-:W-:Y:S01]  /*cb50*/  @P0 FMUL R99, R99, 0.25 ;  /* 0x3e80000063630820 */ /* 0x000fe20000400000 */
[C---:B------:R-:W-:Y:S01]  /*cb60*/  FSETP.GEU.AND P0, PT, |R101|.reuse, 1.175494350822287508e-38, PT ;  /* 0x008000006500780b */ /* 0x040fe20003f0e200 */
[----:B------:R-:W-:Y:S02]  /*cb70*/  @P1 FMUL R101, R101, 0.25 ;  /* 0x3e80000065651820 */ /* 0x000fe40000400000 */
        /* <DEDUP_REMOVED lines=17> */
[C---:B0-----:R-:W-:Y:S02]  /*cc90*/  FMUL R63, R10.reuse, R235 ;  /* 0x000000eb0a3f7220 */ /* 0x041fe40000400000 */
[C---:B------:R-:W-:Y:S02]  /*cca0*/  FMUL R64, R10.reuse, R234 ;  /* 0x000000ea0a407220 */ /* 0x040fe40000400000 */
        /* <DEDUP_REMOVED lines=14> */
[----:B------:R-:W0:Y:S01]  /*cd90*/  MUFU.RCP R10, R101 ;  /* 0x00000065000a7308 */ /* 0x000e220000001000 */
        /* <DEDUP_REMOVED lines=16> */
[C---:B0-----:R-:W-:Y:S02]  /*cea0*/  FMUL R89, R10.reuse, R6 ;  /* 0x000000060a597220 */ /* 0x041fe40000400000 */
[----:B------:R-:W-:-:S02]  /*ceb0*/  FMUL R85, R10, R7 ;  /* 0x000000070a557220 */ /* 0x000fc40000400000 */
[C---:B------:R-:W-:Y:S02]  /*cec0*/  FMUL R6, R10.reuse, R9 ;  /* 0x000000090a067220 */ /* 0x040fe40000400000 */
[C---:B------:R-:W-:Y:S01]  /*ced0*/  FMUL R7, R10.reuse, R8 ;  /* 0x000000080a077220 */ /* 0x040fe20000400000 */
[----:B------:R-:W-:Y:S01]  /*cee0*/  F2FP.PACK_AB R13, R13, R16 ;  /* 0x000000100d0d723e */ /* 0x000fe200000000ff */
[C---:B------:R-:W-:Y:S02]  /*cef0*/  FMUL R79, R10.reuse, R249 ;  /* 0x000000f90a4f7220 */ /* 0x040fe40000400000 */
[C---:B------:R-:W-:Y:S02]  /*cf00*/  FMUL R80, R10.reuse, R248 ;  /* 0x000000f80a507220 */ /* 0x040fe40000400000 */
[C---:B------:R-:W-:Y:S02]  /*cf10*/  FMUL R4, R10.reuse, R4 ;  /* 0x000000040a047220 */ /* 0x040fe40000400000 */
[----:B------:R-:W-:Y:S01]  /*cf20*/  FMUL R86, R10, R5 ;  /* 0x000000050a567220 */ /* 0x000fe20000400000 */
[----:B------:R-:W-:-:S02]  /*cf30*/  IADD3 R16, R20, -R15, RZ ;  /* 0x8000000f14107210 */ /* 0x000fc40007ffe0ff */
[----:B------:R-:W-:Y:S02]  /*cf40*/  IADD3 R42, R21, -R42, RZ ;  /* 0x8000002a152a7210 */ /* 0x000fe40007ffe0ff */
[----:B------:R-:W-:Y:S02]  /*cf50*/  F2FP.PACK_AB R6, R6, R7 ;  /* 0x000000070606723e */ /* 0x000fe400000000ff */
[----:B------:R-:W-:Y:S02]  /*cf60*/  IADD3 R46, R27, -R46, RZ ;  /* 0x8000002e1b2e7210 */ /* 0x000fe40007ffe0ff */
[----:B------:R-:W-:Y:S02]  /*cf70*/  F2FP.PACK_AB R4, R89, R4 ;  /* 0x000000045904723e */ /* 0x000fe400000000ff */
[----:B------:R-:W-:Y:S02]  /*cf80*/  F2FP.PACK_AB R5, R85, R86 ;  /* 0x000000565505723e */ /* 0x000fe400000000ff */
[----:B------:R-:W-:-:S02]  /*cf90*/  F2FP.PACK_AB R7, R79, R80 ;  /* 0x000000504f07723e */ /* 0x000fc400000000ff */
[----:B------:R-:W-:Y:S02]  /*cfa0*/  F2FP.PACK_AB R12, R12, R61 ;  /* 0x0000003d0c0c723e */ /* 0x000fe400000000ff */
[----:B------:R-:W-:Y:S01]  /*cfb0*/  IADD3 R43, R22, -R43, RZ ;  /* 0x8000002b162b7210 */ /* 0x000fe20007ffe0ff */
[----:B------:R-:W-:Y:S01]  /*cfc0*/  FADD R42, R42, -1 ;  /* 0xbf8000002a2a7421 */ /* 0x000fe20000000000 */
[----:B------:R-:W-:Y:S01]  /*cfd0*/  F2FP.PACK_AB R14, R14, R39 ;  /* 0x000000270e0e723e */ /* 0x000fe200000000ff */
[----:B------:R-:W-:Y:S01]  /*cfe0*/  FADD R39, R16, -1 ;  /* 0xbf80000010277421 */ /* 0x000fe20000000000 */
[----:B------:R-:W-:Y:S01]  /*cff0*/  MOV R61, 0x3dc6b27f ;  /* 0x3dc6b27f003d7802 */ /* 0x000fe20000000f00 */
[----:B------:R-:W-:Y:S01]  /*d000*/  FADD R46, R46, -1 ;  /* 0xbf8000002e2e7421 */ /* 0x000fe20000000000 */
[----:B------:R-:W-:Y:S01]  /*d010*/  F2FP.PACK_AB R11, R11, R40 ;  /* 0x000000280b0b723e */ /* 0x000fe200000000ff */
[----:B------:R0:W-:Y:S01]  /*d020*/  STS.128 [R26], R4 ;  /* 0x000000041a007388 */ /* 0x0001e20000000c00 */
[----:B------:R-:W-:-:S02]  /*d030*/  FADD R43, R43, -1 ;  /* 0xbf8000002b2b7421 */ /* 0x000fc40000000000 */
[----:B------:R-:W-:-:S04]  /*d040*/  FFMA.FTZ R40, R39, R61, -0.16845393180847167969 ;  /* 0xbe2c7f3027287423 */ /* 0x000fc8000001003d */
[----:B------:R-:W-:Y:S02]  /*d050*/  FFMA.FTZ R40, R39, R40, 0.1716887056827545166 ;  /* 0x3e2fcf2a27287423 */ /* 0x000fe40000010028 */
[-C--:B0-----:R-:W-:Y:S02]  /*d060*/  FFMA.FTZ R5, R42, R61.reuse, -0.16845393180847167969 ;  /* 0xbe2c7f302a057423 */ /* 0x081fe4000001003d */
[-C--:B------:R-:W-:Y:S02]  /*d070*/  FFMA.FTZ R7, R46, R61.reuse, -0.16845393180847167969 ;  /* 0xbe2c7f302e077423 */ /* 0x080fe4000001003d */
[----:B------:R-:W-:Y:S02]  /*d080*/  FFMA.FTZ R4, R43, R61, -0.16845393180847167969 ;  /* 0xbe2c7f302b047423 */ /* 0x000fe4000001003d */
[----:B------:R-:W-:Y:S02]  /*d090*/  FFMA.FTZ R5, R42, R5, 0.1716887056827545166 ;  /* 0x3e2fcf2a2a057423 */ /* 0x000fe40000010005 */
[----:B------:R-:W-:-:S02]  /*d0a0*/  FFMA.FTZ R7, R46, R7, 0.1716887056827545166 ;  /* 0x3e2fcf2a2e077423 */ /* 0x000fc40000010007 */
[----:B------:R-:W-:Y:S02]  /*d0b0*/  FFMA.FTZ R4, R43, R4, 0.1716887056827545166 ;  /* 0x3e2fcf2a2b047423 */ /* 0x000fe40000010004 */
[----:B------:R-:W-:Y:S02]  /*d0c0*/  FFMA.FTZ R40, R39, R40, -0.17900948226451873779 ;  /* 0xbe374e4327287423 */ /* 0x000fe40000010028 */
[----:B------:R-:W-:Y:S02]  /*d0d0*/  FFMA.FTZ R5, R42, R5, -0.17900948226451873779 ;  /* 0xbe374e432a057423 */ /* 0x000fe40000010005 */
[----:B------:R-:W-:Y:S02]  /*d0e0*/  FFMA.FTZ R7, R46, R7, -0.17900948226451873779 ;  /* 0xbe374e432e077423 */ /* 0x000fe40000010007 */
[----:B------:R-:W-:Y:S02]  /*d0f0*/  FFMA.FTZ R4, R43, R4, -0.17900948226451873779 ;  /* 0xbe374e432b047423 */ /* 0x000fe40000010004 */
[----:B------:R-:W-:-:S02]  /*d100*/  FFMA.FTZ R40, R39, R40, 0.20512372255325317383 ;  /* 0x3e520bf427287423 */ /* 0x000fc40000010028 */
[----:B------:R-:W-:Y:S02]  /*d110*/  FFMA.FTZ R5, R42, R5, 0.20512372255325317383 ;  /* 0x3e520bf42a057423 */ /* 0x000fe40000010005 */
[----:B------:R-:W-:Y:S02]  /*d120*/  FFMA.FTZ R7, R46, R7, 0.20512372255325317383 ;  /* 0x3e520bf42e077423 */ /* 0x000fe40000010007 */
[----:B------:R-:W-:Y:S02]  /*d130*/  FFMA.FTZ R4, R43, R4, 0.20512372255325317383 ;  /* 0x3e520bf42b047423 */ /* 0x000fe40000010004 */
[----:B------:R-:W-:Y:S02]  /*d140*/  FFMA.FTZ R40, R39, R40, -0.24046532809734344482 ;  /* 0xbe763c8b27287423 */ /* 0x000fe40000010028 */
[----:B------:R-:W-:Y:S02]  /*d150*/  FFMA.FTZ R5, R42, R5, -0.24046532809734344482 ;  /* 0xbe763c8b2a057423 */ /* 0x000fe40000010005 */
        /* <DEDUP_REMOVED lines=8> */
[----:B------:R-:W-:Y:S02]  /*d1e0*/  FFMA.FTZ R7, R46, R7, -0.24046532809734344482 ;  /* 0xbe763c8b2e077423 */ /* 0x000fe40000010007 */
[----:B------:R-:W-:Y:S02]  /*d1f0*/  FFMA.FTZ R4, R43, R4, -0.24046532809734344482 ;  /* 0xbe763c8b2b047423 */ /* 0x000fe40000010004 */
[----:B------:R-:W-:Y:S02]  /*d200*/  FFMA.FTZ R40, R39, R40, 0.28857114911079406738 ;  /* 0x3e93bf9927287423 */ /* 0x000fe40000010028 */
[----:B------:R-:W-:Y:S02]  /*d210*/  FFMA.FTZ R5, R42, R5, 0.28857114911079406738 ;  /* 0x3e93bf992a057423 */ /* 0x000fe40000010005 */
        /* <DEDUP_REMOVED lines=8> */
[----:B------:R-:W-:Y:S02]  /*d2a0*/  FFMA.FTZ R7, R46, R7, 0.28857114911079406738 ;  /* 0x3e93bf992e077423 */ /* 0x000fe40000010007 */
[----:B------:R-:W-:Y:S02]  /*d2b0*/  FFMA.FTZ R4, R43, R4, 0.28857114911079406738 ;  /* 0x3e93bf992b047423 */ /* 0x000fe40000010004 */
[----:B------:R-:W-:Y:S02]  /*d2c0*/  FFMA.FTZ R40, R39, R40, -0.36067417263984680176 ;  /* 0xbeb8aa4927287423 */ /* 0x000fe40000010028 */
[----:B------:R-:W-:Y:S01]  /*d2d0*/  FFMA.FTZ R5, R42, R5, -0.36067417263984680176 ;  /* 0xbeb8aa492a057423 */ /* 0x000fe20000010005 */
[----:B------:R-:W-:Y:S01]  /*d2e0*/  F2FP.PACK_AB R15, R17, R18 ;  /* 0x00000012110f723e */ /* 0x000fe200000000ff */
[C---:B------:R-:W-:Y:S01]  /*d2f0*/  FMUL R65, R10.reuse, R233 ;  /* 0x000000e90a417220 */ /* 0x040fe20000400000 */
        /* <DEDUP_REMOVED lines=11> */
[----:B------:R-:W-:-:S02]  /*d3b0*/  FMUL R77, R10, R245 ;  /* 0x000000f50a4d7220 */ /* 0x000fc40000400000 */
[----:B------:R-:W-:Y:S01]  /*d3c0*/  FMUL R78, R10, R244 ;  /* 0x000000f40a4e7220 */ /* 0x000fe20000400000 */
[----:B------:R-:W-:Y:S01]  /*d3d0*/  F2FP.PACK_AB R10, R81, R82 ;  /* 0x00000052510a723e */ /* 0x000fe200000000ff */
[----:B------:R-:W-:Y:S02]  /*d3e0*/  FFMA.FTZ R7, R46, R7, -0.36067417263984680176 ;  /* 0xbeb8aa492e077423 */ /* 0x000fe40000010007 */
[----:B------:R-:W-:Y:S02]  /*d3f0*/  FFMA.FTZ R4, R43, R4, -0.36067417263984680176 ;  /* 0xbeb8aa492b047423 */ /* 0x000fe40000010004 */
[----:B------:R-:W-:Y:S02]  /*d400*/  FFMA.FTZ R40, R39, R40, 0.48089820146560668945 ;  /* 0x3ef6384a27287423 */ /* 0x000fe40000010028 */
[----:B------:R-:W-:Y:S02]  /*d410*/  FFMA.FTZ R5, R42, R5, 0.48089820146560668945 ;  /* 0x3ef6384a2a057423 */ /* 0x000fe40000010005 */
[----:B------:R-:W-:Y:S01]  /*d420*/  FFMA.FTZ R7, R46, R7, 0.48089820146560668945 ;  /* 0x3ef6384a2e077423 */ /* 0x000fe20000010007 */
[----:B------:R-:W-:Y:S01]  /*d430*/  STS.128 [R26+0x80], R8 ;  /* 0x000080081a007388 */ /* 0x000fe20000000c00 */
[----:B------:R-:W-:Y:S01]  /*d440*/  FFMA.FTZ R4, R43, R4, 0.48089820146560668945 ;  /* 0x3ef6384a2b047423 */ /* 0x000fe20000010004 */
[----:B------:R-:W-:Y:S01]  /*d450*/  ISETP.GE.U32.AND P0, PT, R20, 0x7f800000, PT ;  /* 0x7f8000001400780c */ /* 0x000fe20003f06070 */
[----:B------:R-:W-:Y:S01]  /*d460*/  FFMA.FTZ R40, R39, R40, -0.72134751081466674805 ;  /* 0xbf38aa3b27287423 */ /* 0x000fe20000010028 */
[----:B------:R-:W-:Y:S01]  /*d470*/  STS.128 [R26+0x400], R12 ;  /* 0x0004000c1a007388 */ /* 0x000fe20000000c00 */
[----:B------:R-:W-:Y:S01]  /*d480*/  FFMA.FTZ R5, R42, R5, -0.72134751081466674805 ;  /* 0xbf38aa3b2a057423 */ /* 0x000fe20000010005 */
[----:B------:R-:W-:-:S02]  /*d490*/  ISETP.GE.U32.AND P4, PT, R27, 0x7f800000, PT ;  /* 0x7f8000001b00780c */ /* 0x000fc40003f86070 */
[----:B------:R-:W-:Y:S01]  /*d4a0*/  STS.128 [R26+0x480], R16 ;  /* 0x000480101a007388 */ /* 0x000fe20000000c00 */
[----:B------:R-:W-:-:S03]  /*d4b0*/  FFMA.FTZ R7, R46, R7, -0.72134751081466674805 ;  /* 0xbf38aa3b2e077423 */ /* 0x000fc60000010007 */
[----:B------:R-:W-:Y:S01]  /*d4c0*/  BAR.SYNC.DEFER_BLOCKING 0x0 ;  /* 0x0000000000007b1d */ /* 0x000fe20000010000 */
[----:B------:R-:W-:Y:S02]  /*d4d0*/  FFMA.FTZ R4, R43, R4, -0.72134751081466674805 ;  /* 0xbf38aa3b2b047423 */ /* 0x000fe40000010004 */
[----:B------:R-:W-:Y:S02]  /*d4e0*/  FMUL R40, R39, R40 ;  /* 0x0000002827287220 */ /* 0x000fe40000400000 */
[----:B------:R-:W-:Y:S01]  /*d4f0*/  FMUL R5, R42, R5 ;  /* 0x000000052a057220 */ /* 0x000fe20000400000 */
[----:B------:R-:W-:Y:S01]  /*d500*/  ISETP.GE.U32.AND P1, PT, R21, 0x7f800000, PT ;  /* 0x7f8000001500780c */ /* 0x000fe20003f26070 */
[----:B------:R-:W-:Y:S01]  /*d510*/  FMUL R7, R46, R7 ;  /* 0x000000072e077220 */ /* 0x000fe20000400000 */
[----:B------:R-:W-:Y:S01]  /*d520*/  ISETP.GE.U32.AND P5, PT, R22, 0x7f800000, PT ;  /* 0x7f8000001600780c */ /* 0x000fe20003fa6070 */
[----:B------:R-:W-:Y:S02]  /*d530*/  FMUL R4, R43, R4 ;  /* 0x000000042b047220 */ /* 0x000fe40000400000 */
[----:B------:R-:W-:-:S02]  /*d540*/  FMUL R40, R39, R40 ;  /* 0x0000002827287220 */ /* 0x000fc40000400000 */
[----:B------:R-:W-:Y:S02]  /*d550*/  FMUL R5, R42, R5 ;  /* 0x000000052a057220 */ /* 0x000fe40000400000 */
[----:B------:R-:W-:Y:S02]  /*d560*/  FMUL R7, R46, R7 ;  /* 0x000000072e077220 */ /* 0x000fe40000400000 */
[----:B------:R-:W-:Y:S02]  /*d570*/  FMUL R4, R43, R4 ;  /* 0x000000042b047220 */ /* 0x000fe40000400000 */
[----:B------:R-:W-:Y:S02]  /*d580*/  FFMA.FTZ R40, R39, 1.4426950216293334961, R40 ;  /* 0x3fb8aa3b27287823 */ /* 0x000fe40000010028 */
[----:B------:R-:W-:Y:S01]  /*d590*/  FFMA.FTZ R42, R42, 1.4426950216293334961, R5 ;  /* 0x3fb8aa3b2a2a7823 */ /* 0x000fe20000010005 */
[----:B------:R-:W-:Y:S01]  /*d5a0*/  @P0 MOV R5, 0x7f800000 ;  /* 0x7f80000000050802 */ /* 0x000fe20000000f00 */
[----:B------:R-:W-:Y:S01]  /*d5b0*/  FFMA.FTZ R46, R46, 1.4426950216293334961, R7 ;  /* 0x3fb8aa3b2e2e7823 */ /* 0x000fe20000010007 */
[----:B------:R-:W-:Y:S01]  /*d5c0*/  @P4 MOV R6, 0x7f800000 ;  /* 0x7f80000000064802 */ /* 0x000fe20000000f00 */
[----:B------:R-:W-:Y:S01]  /*d5d0*/  FFMA.FTZ R43, R43, 1.4426950216293334961, R4 ;  /* 0x3fb8aa3b2b2b7823 */ /* 0x000fe20000010004 */
[----:B------:R-:W-:Y:S01]  /*d5e0*/  LOP3.LUT R120, R30, 0x40, RZ, 0x3c, !PT ;  /* 0x000000401e787812 */ /* 0x000fe200078e3cff */
[----:B------:R-:W-:Y:S01]  /*d5f0*/  FADD R31, R31, R40 ;  /* 0x000000281f1f7221 */ /* 0x000fe20000000000 */
[----:B------:R-:W0:Y:S01]  /*d600*/  LDS.128 R16, [R30] ;  /* 0x000000001e107984 */ /* 0x000e220000000c00 */
[----:B------:R-:W-:Y:S01]  /*d610*/  FADD R40, R41, R42 ;  /* 0x0000002a29287221 */ /* 0x000fe20000000000 */
[----:B------:R-:W-:Y:S01]  /*d620*/  @P1 MOV R4, 0x7f800000 ;  /* 0x7f80000000041802 */ /* 0x000fe20000000f00 */
[----:B------:R-:W-:Y:S01]  /*d630*/  FADD R42, R45, R46 ;  /* 0x0000002e2d2a7221 */ /* 0x000fe20000000000 */
[----:B------:R-:W1:Y:S01]  /*d640*/  LDS.128 R8, [R120] ;  /* 0x0000000078087984 */ /* 0x000e620000000c00 */
[----:B------:R-:W-:Y:S01]  /*d650*/  @P0 FFMA.FTZ R31, R20, R5, +INF ;  /* 0x7f800000141f0423 */ /* 0x000fe20000010005 */
[----:B------:R-:W-:Y:S01]  /*d660*/  @P5 MOV R5, 0x7f800000 ;  /* 0x7f80000000055802 */ /* 0x000fe20000000f00 */
[----:B------:R-:W-:Y:S01]  /*d670*/  FADD R41, R44, R43 ;  /* 0x0000002b2c297221 */ /* 0x000fe20000000000 */
[C---:B------:R-:W-:Y:S01]  /*d680*/  FSETP.NEU.AND P0, PT, R27.reuse, RZ, PT ;  /* 0x000000ff1b00720b */ /* 0x040fe20003f0d000 */
[----:B------:R-:W-:Y:S01]  /*d690*/  @P4 FFMA.FTZ R42, R27, R6, +INF ;  /* 0x7f8000001b2a4423 */ /* 0x000fe20000010006 */
[----:B------:R-:W-:-:S02]  /*d6a0*/  LOP3.LUT R27, R30, 0x20, RZ, 0x3c, !PT ;  /* 0x000000201e1b7812 */ /* 0x000fc400078e3cff */
[----:B------:R-:W-:Y:S01]  /*d6b0*/  LOP3.LUT R43, R30, 0x60, RZ, 0x3c, !PT ;  /* 0x000000601e2b7812 */ /* 0x000fe200078e3cff */
[C---:B------:R-:W-:Y:S02]  /*d6c0*/  @P1 FFMA.FTZ R40, R21.reuse, R4, +INF ;  /* 0x7f80000015281423 */ /* 0x040fe40000010004 */
[----:B------:R-:W-:Y:S01]  /*d6d0*/  @P5 FFMA.FTZ R41, R22, R5, +INF ;  /* 0x7f80000016295423 */ /* 0x000fe20000010005 */
[----:B------:R-:W-:Y:S04]  /*d6e0*/  LDS.128 R12, [R27] ;  /* 0x000000001b0c7984 */ /* 0x000fe80000000c00 */
[----:B------:R-:W2:Y:S01]  /*d6f0*/  LDS.128 R4, [R43] ;  /* 0x000000002b047984 */ /* 0x000ea20000000c00 */
[----:B------:R-:W-:Y:S02]  /*d700*/  FSETP.NEU.AND P2, PT, R21, RZ, PT ;  /* 0x000000ff1500720b */ /* 0x000fe40003f4d000 */
[----:B------:R-:W-:-:S02]  /*d710*/  F2FP.PACK_AB R62, R67, R68 ;  /* 0x00000044433e723e */ /* 0x000fc400000000ff */
[----:B------:R-:W-:Y:S02]  /*d720*/  F2FP.PACK_AB R21, R35, R36 ;  /* 0x000000242315723e */ /* 0x000fe400000000ff */
[----:B------:R-:W-:Y:S02]  /*d730*/  F2FP.PACK_AB R56, R77, R78 ;  /* 0x0000004e4d38723e */ /* 0x000fe400000000ff */
[----:B------:R-:W-:Y:S02]  /*d740*/  F2FP.PACK_AB R57, R73, R74 ;  /* 0x0000004a4939723e */ /* 0x000fe400000000ff */
[----:B------:R-:W-:Y:S02]  /*d750*/  F2FP.PACK_AB R58, R69, R70 ;  /* 0x00000046453a723e */ /* 0x000fe400000000ff */
[----:B------:R-:W-:Y:S01]  /*d760*/  F2FP.PACK_AB R59, R65, R66 ;  /* 0x00000042413b723e */ /* 0x000fe200000000ff */
[----:B------:R-:W-:Y:S01]  /*d770*/  BAR.SYNC.DEFER_BLOCKING 0x0 ;  /* 0x0000000000007b1d */ /* 0x000fe20000010000 */
[----:B------:R-:W-:Y:S01]  /*d780*/  F2FP.PACK_AB R67, R47, R48 ;  /* 0x000000302f43723e */ /* 0x000fe200000000ff */
[C---:B------:R-:W-:Y:S01]  /*d790*/  IMAD R47, R175.reuse, 0x6, RZ ;  /* 0x00000006af2f7824 */ /* 0x040fe200078e02ff */
[----:B------:R-:W-:-:S02]  /*d7a0*/  SHF.L.U32 R35, R175, 0x1, RZ ;  /* 0x00000001af237819 */ /* 0x000fc400000006ff */
[----:B------:R-:W-:Y:S02]  /*d7b0*/  FSETP.NEU.AND P1, PT, R22, RZ, PT ;  /* 0x000000ff1600720b */ /* 0x000fe40003f2d000 */
[----:B------:R-:W-:Y:S02]  /*d7c0*/  F2FP.PACK_AB R60, R75, R76 ;  /* 0x0000004c4b3c723e */ /* 0x000fe400000000ff */
[----:B------:R-:W-:Y:S02]  /*d7d0*/  F2FP.PACK_AB R61, R71, R72 ;  /* 0x00000048473d723e */ /* 0x000fe400000000ff */
[----:B------:R-:W-:Y:S02]  /*d7e0*/  F2FP.PACK_AB R63, R63, R64 ;  /* 0x000000403f3f723e */ /* 0x000fe400000000ff */
[----:B------:R-:W-:Y:S01]  /*d7f0*/  F2FP.PACK_AB R23, R23, R32 ;  /* 0x000000201717723e */ /* 0x000fe200000000ff */
[----:B------:R-:W-:Y:S01]  /*d800*/  IMAD R55, R175, 0xa, RZ ;  /* 0x0000000aaf377824 */ /* 0x000fe200078e02ff */
[----:B------:R-:W-:-:S02]  /*d810*/  FSETP.NEU.AND P3, PT, R20, RZ, PT ;  /* 0x000000ff1400720b */ /* 0x000fc40003f6d000 */
[----:B------:R-:W-:Y:S02]  /*d820*/  F2FP.PACK_AB R22, R33, R34 ;  /* 0x000000222116723e */ /* 0x000fe400000000ff */
[----:B------:R-:W-:Y:S02]  /*d830*/  IADD3 R32, P4, R35, R24, RZ ;  /* 0x0000001823207210 */ /* 0x000fe40007f9e0ff */
[----:B------:R-:W-:Y:S02]  /*d840*/  F2FP.PACK_AB R20, R37, R38 ;  /* 0x000000262514723e */ /* 0x000fe400000000ff */
[CC--:B------:R-:W-:Y:S01]  /*d850*/  LEA R34, P5, R175.reuse, R24.reuse, 0x2 ;  /* 0x00000018af227211 */ /* 0x0c0fe200078a10ff */
[----:B------:R3:W-:Y:S01]  /*d860*/  STS.128 [R26], R56 ;  /* 0x000000381a007388 */ /* 0x0007e20000000c00 */
[----:B------:R-:W-:Y:S02]  /*d870*/  LEA R37, R175, R175, 0x1 ;  /* 0x000000afaf257211 */ /* 0x000fe400078e08ff */
[----:B------:R-:W-:Y:S01]  /*d880*/  IADD3 R36, P6, R47, R24, RZ ;  /* 0x000000182f247210 */ /* 0x000fe20007fde0ff */
[----:B------:R4:W-:Y:S01]  /*d890*/  STS.128 [R26+0x80], R60 ;  /* 0x0000803c1a007388 */ /* 0x0009e20000000c00 */
[----:B------:R-:W-:-:S02]  /*d8a0*/  LEA.HI.X.SX32 R33, R175, R25, 0x1, P4 ;  /* 0x00000019af217211 */ /* 0x000fc400020f0eff */
[C---:B------:R-:W-:Y:S02]  /*d8b0*/  SHF.L.U32 R39, R175.reuse, 0x2, RZ ;  /* 0x00000002af277819 */ /* 0x040fe400000006ff */
[-C--:B------:R-:W-:Y:S02]  /*d8c0*/  LEA R38, P4, R175, R24.reuse, 0x3 ;  /* 0x00000018af267211 */ /* 0x080fe400078818ff */
[----:B------:R-:W-:Y:S01]  /*d8d0*/  LEA.HI.X.SX32 R35, R35, R25, 0x1, P5 ;  /* 0x0000001923237211 */ /* 0x000fe200028f0eff */
[C---:B---3--:R-:W-:Y:S01]  /*d8e0*/  IMAD R59, R175.reuse, 0xc, RZ ;  /* 0x0000000caf3b7824 */ /* 0x048fe200078e02ff */
[C---:B------:R-:W-:Y:S01]  /*d8f0*/  LEA R45, R175.reuse, R175, 0x2 ;  /* 0x000000afaf2d7211 */ /* 0x040fe200078e10ff */
[----:B------:R-:W-:Y:S01]  /*d900*/  IMAD R73, R175, 0x12, RZ ;  /* 0x00000012af497824 */ /* 0x000fe200078e02ff */
[----:B------:R-:W-:Y:S01]  /*d910*/  IADD3 R44, P5, R55, R24, RZ ;  /* 0x00000018372c7210 */ /* 0x000fe20007fbe0ff */
[----:B----4-:R-:W-:Y:S01]  /*d920*/  IMAD R63, R175, 0xe, RZ ;  /* 0x0000000eaf3f7824 */ /* 0x010fe200078e02ff */
[----:B------:R-:W-:-:S02]  /*d930*/  LEA.HI.X.SX32 R37, R37, R25, 0x1, P6 ;  /* 0x0000001925257211 */ /* 0x000fc400030f0eff */
[----:B------:R-:W-:Y:S01]  /*d940*/  IADD3 R46, P6, R59, R24, RZ ;  /* 0x000000183b2e7210 */ /* 0x000fe20007fde0ff */
[----:B------:R-:W-:Y:S01]  /*d950*/  IMAD R77, R175, 0x14, RZ ;  /* 0x00000014af4d7824 */ /* 0x000fe200078e02ff */
[----:B------:R-:W-:Y:S02]  /*d960*/  F2FP.PACK_AB R66, R49, R50 ;  /* 0x000000323142723e */ /* 0x000fe400000000ff */
[----:B------:R-:W-:Y:S01]  /*d970*/  LEA.HI.X.SX32 R39, R39, R25, 0x1, P4 ;  /* 0x0000001927277211 */ /* 0x000fe200020f0eff */
[----:B------:R-:W-:Y:S01]  /*d980*/  IMAD R85, R175, 0x16, RZ ;  /* 0x00000016af557824 */ /* 0x000fe200078e02ff */
[----:B------:R-:W-:Y:S02]  /*d990*/  F2FP.PACK_AB R65, R51, R52 ;  /* 0x000000343341723e */ /* 0x000fe400000000ff */
[----:B------:R-:W-:Y:S02]  /*d9a0*/  LEA R49, R175, -R175, 0x3 ;  /* 0x800000afaf317211 */ /* 0x000fe400078e18ff */
[----:B------:R-:W-:-:S02]  /*d9b0*/  IADD3 R48, P4, R63, R24, RZ ;  /* 0x000000183f307210 */ /* 0x000fc40007f9e0ff */
[-C--:B------:R-:W-:Y:S01]  /*d9c0*/  LEA.HI.X.SX32 R45, R45, R25.reuse, 0x1, P5 ;  /* 0x000000192d2d7211 */ /* 0x080fe200028f0eff */
[----:B------:R-:W-:Y:S01]  /*d9d0*/  IMAD R89, R175, 0x18, RZ ;  /* 0x00000018af597824 */ /* 0x000fe200078e02ff */
[----:B------:R-:W-:Y:S02]  /*d9e0*/  F2FP.PACK_AB R64, R53, R54 ;  /* 0x000000363540723e */ /* 0x000fe400000000ff */
[C---:B------:R-:W-:Y:S02]  /*d9f0*/  SHF.L.U32 R51, R175.reuse, 0x3, RZ ;  /* 0x00000003af337819 */ /* 0x040fe400000006ff */
[----:B------:R-:W-:Y:S02]  /*da00*/  LEA R50, P5, R175, R24, 0x4 ;  /* 0x00000018af327211 */ /* 0x000fe400078a20ff */
[----:B------:R-:W-:Y:S02]  /*da10*/  LEA.HI.X.SX32 R47, R47, R25, 0x1, P6 ;  /* 0x000000192f2f7211 */ /* 0x000fe400030f0eff */
[----:B------:R-:W-:-:S02]  /*da20*/  LEA R53, R175, R175, 0x3 ;  /* 0x000000afaf357211 */ /* 0x000fc400078e18ff */
        /* <DEDUP_REMOVED lines=8> */
[----:B------:R-:W-:Y:S02]  /*dab0*/  IADD3 R56, P5, R85, R24, RZ ;  /* 0x0000001855387210 */ /* 0x000fe40007fbe0ff */
[----:B------:R-:W-:-:S02]  /*dac0*/  LEA.HI.X.SX32 R53, R53, R25, 0x1, P6 ;  /* 0x0000001935357211 */ /* 0x000fc400030f0eff */
[-C--:B------:R-:W-:Y:S01]  /*dad0*/  IADD3 R58, P6, R89, R24.reuse, RZ ;  /* 0x00000018593a7210 */ /* 0x080fe20007fde0ff */
[----:B------:R-:W-:Y:S01]  /*dae0*/  IMAD R61, R175, 0xd, RZ ;  /* 0x0000000daf3d7824 */ /* 0x000fe200078e02ff */
[-C--:B------:R-:W-:Y:S01]  /*daf0*/  LEA.HI.X.SX32 R55, R55, R25.reuse, 0x1, P4 ;  /* 0x0000001937377211 */ /* 0x080fe200020f0eff */
[----:B------:R3:W-:Y:S01]  /*db00*/  STS.128 [R26+0x400], R64 ;  /* 0x000400401a007388 */ /* 0x0007e20000000c00 */
        /* <DEDUP_REMOVED lines=8> */
[----:B------:R-:W-:Y:S01]  /*db90*/  LEA.HI.X.SX32 R61, R61, R25, 0x1, P4 ;  /* 0x000000193d3d7211 */ /* 0x000fe200020f0eff */
[C---:B------:R-:W-:Y:S01]  /*dba0*/  IMAD R123, R175.reuse, 0x28, RZ ;  /* 0x00000028af7b7824 */ /* 0x040fe200078e02ff */
[C---:B------:R-:W-:Y:S02]  /*dbb0*/  LEA R78, P4, R175.reuse, R24, 0x5 ;  /* 0x00000018af4e7211 */ /* 0x040fe400078828ff */
[C---:B---3--:R-:W-:Y:S02]  /*dbc0*/  LEA R65, R175.reuse, -R175, 0x4 ;  /* 0x800000afaf417211 */ /* 0x048fe400078e20ff */
[----:B------:R-:W-:Y:S02]  /*dbd0*/  SHF.L.U32 R67, R175, 0x4, RZ ;  /* 0x00000004af437819 */ /* 0x000fe400000006ff */
[----:B------:R-:W-:Y:S01]  /*dbe0*/  LEA.HI.X.SX32 R63, R63, R25, 0x1, P5 ;  /* 0x000000193f3f7211 */ /* 0x000fe200028f0eff */
[C---:B------:R-:W-:Y:S01]  /*dbf0*/  IMAD R127, R175.reuse, 0x2a, RZ ;  /* 0x0000002aaf7f7824 */ /* 0x040fe200078e02ff */
[----:B------:R-:W-:-:S02]  /*dc00*/  LEA R71, R175, R175, 0x4 ;  /* 0x000000afaf477211 */ /* 0x000fc400078e20ff */
[-C--:B------:R-:W-:Y:S02]  /*dc10*/  IADD3 R70, P5, R109, R24.reuse, RZ ;  /* 0x000000186d467210 */ /* 0x080fe40007fbe0ff */
[-C--:B------:R-:W-:Y:S02]  /*dc20*/  LEA.HI.X.SX32 R69, R65, R25.reuse, 0x1, P6 ;  /* 0x0000001941457211 */ /* 0x080fe400030f0eff */
        /* <DEDUP_REMOVED lines=8> */
[----:B------:R-:W-:Y:S01]  /*dcb0*/  IADD3 R64, P5, R123, R24, RZ ;  /* 0x000000187b407210 */ /* 0x000fe20007fbe0ff */
[----:B------:R-:W-:Y:S01]  /*dcc0*/  IMAD R155, R175, 0x30, RZ ;  /* 0x00000030af9b7824 */ /* 0x000fe200078e02ff */
[----:B------:R-:W-:-:S02]  /*dcd0*/  LEA.HI.X.SX32 R81, R73, R25, 0x1, P6 ;  /* 0x0000001949517211 */ /* 0x000fc400030f0eff */
        /* <DEDUP_REMOVED lines=25> */
[-C--:B------:R-:W-:Y:S02]  /*de70*/  IADD3 R90, P4, R171, R24.reuse, RZ ;  /* 0x00000018ab5a7210 */ /* 0x080fe40007f9e0ff */
        /* <DEDUP_REMOVED lines=8> */
[----:B------:R-:W-:Y:S02]  /*df00*/  LEA R103, R175, -R175, 0x5 ;  /* 0x800000afaf677211 */ /* 0x000fe400078e28ff */
[----:B------:R-:W-:Y:S02]  /*df10*/  IADD3 R96, P4, R121, R24, RZ ;  /* 0x0000001879607210 */ /* 0x000fe40007f9e0ff */
[----:B------:R-:W-:Y:S01]  /*df20*/  LEA.HI.X.SX32 R93, R99, R25, 0x1, P5 ;  /* 0x00000019635d7211 */ /* 0x000fe200028f0eff */
[C---:B------:R-:W-:Y:S01]  /*df30*/  IMAD R183, R175.reuse, 0x48, RZ ;  /* 0x00000048afb77824 */ /* 0x040fe200078e02ff */
[----:B------:R-:W-:-:S02]  /*df40*/  SHF.L.U32 R105, R175, 0x5, RZ ;  /* 0x00000005af697819 */ /* 0x000fc400000006ff */
[-C--:B------:R-:W-:Y:S02]  /*df50*/  LEA R98, P5, R175, R24.reuse, 0x6 ;  /* 0x00000018af627211 */ /* 0x080fe400078a30ff */
[----:B------:R-:W-:Y:S02]  /*df60*/  LEA.HI.X.SX32 R95, R101, R25, 0x1, P6 ;  /* 0x00000019655f7211 */ /* 0x000fe400030f0eff */
[----:B------:R-:W-:Y:S02]  /*df70*/  LEA R107, R175, R175, 0x5 ;  /* 0x000000afaf6b7211 */ /* 0x000fe400078e28ff */
[-C--:B------:R-:W-:Y:S01]  /*df80*/  IADD3 R100, P6, R177, R24.reuse, RZ ;  /* 0x00000018b1647210 */ /* 0x080fe20007fde0ff */
[----:B------:R-:W-:Y:S01]  /*df90*/  IMAD R111, R175, 0x23, RZ ;  /* 0x00000023af6f7824 */ /* 0x000fe200078e02ff */
[-C--:B------:R-:W-:Y:S01]  /*dfa0*/  LEA.HI.X.SX32 R97, R103, R25.reuse, 0x1, P4 ;  /* 0x0000001967617211 */ /* 0x080fe200020f0eff */
[----:B------:R-:W-:Y:S01]  /*dfb0*/  IMAD R185, R175, 0x4a, RZ ;  /* 0x0000004aafb97824 */ /* 0x000fe200078e02ff */
[-C--:B------:R-:W-:Y:S01]  /*dfc0*/  IADD3 R102, P4, R179, R24.reuse, RZ ;  /* 0x00000018b3667210 */ /* 0x080fe20007f9e0ff */
[----:B------:R-:W-:Y:S01]  /*dfd0*/  IMAD R187, R175, 0x4c, RZ ;  /* 0x0000004cafbb7824 */ /* 0x000fe200078e02ff */
[----:B------:R-:W-:Y:S01]  /*dfe0*/  LEA.HI.X.SX32 R99, R105, R25, 0x1, P5 ;  /* 0x0000001969637211 */ /* 0x000fe200028f0eff */
[----:B------:R-:W-:Y:S01]  /*dff0*/  IMAD R189, R175, 0x4e, RZ ;  /* 0x0000004eafbd7824 */ /* 0x000fe200078e02ff */
[----:B------:R-:W-:-:S02]  /*e000*/  IADD3 R104, P5, R181, R24, RZ ;  /* 0x00000018b5687210 */ /* 0x000fc40007fbe0ff */
        /* <DEDUP_REMOVED lines=54> */
[----:B------:R1:W-:Y:S01]  /*e370*/  STS.128 [R26+0x480], R20 ;  /* 0x000480141a007388 */ /* 0x0003e20000000c00 */
[-C--:B------:R-:W-:Y:S01]  /*e380*/  IADD3 R154, P6, R213, R24.reuse, RZ ;  /* 0x00000018d59a7210 */ /* 0x080fe20007fde0ff */
[----:B------:R-:W-:Y:S01]  /*e390*/  IMAD R165, R175, 0x35, RZ ;  /* 0x00000035afa57824 */ /* 0x000fe200078e02ff */
[-C--:B------:R-:W-:Y:S01]  /*e3a0*/  LEA.HI.X.SX32 R143, R157, R25.reuse, 0x1, P4 ;  /* 0x000000199d8f7211 */ /* 0x080fe200020f0eff */
[----:B------:R-:W-:Y:S01]  /*e3b0*/  BAR.SYNC.DEFER_BLOCKING 0x0 ;  /* 0x0000000000007b1d */ /* 0x000fe20000010000 */
        /* <DEDUP_REMOVED lines=30> */
[-C--:B------:R-:W-:Y:S02]  /*e5a0*/  LEA.HI.X.SX32 R151, R151, R25.reuse, 0x1, P4 ;  /* 0x0000001997977211 */ /* 0x080fe400020f0eff */
[-C--:B------:R-:W-:Y:S02]  /*e5b0*/  IADD3 R140, P4, R153, R24.reuse, RZ ;  /* 0x00000018998c7210 */ /* 0x080fe40007f9e0ff */
[----:B------:R-:W-:Y:S02]  /*e5c0*/  LEA.HI.X.SX32 R145, R145, R25, 0x1, P5 ;  /* 0x0000001991917211 */ /* 0x000fe400028f0eff */
[----:B------:R-:W-:Y:S02]  /*e5d0*/  LEA R135, R175, -R175, 0x6 ;  /* 0x800000afaf877211 */ /* 0x000fe400078e30ff */
[----:B------:R-:W-:-:S02]  /*e5e0*/  IADD3 R132, P5, R147, R24, RZ ;  /* 0x0000001893847210 */ /* 0x000fc40007fbe0ff */
[-C--:B------:R-:W-:Y:S02]  /*e5f0*/  LEA.HI.X.SX32 R139, R139, R25.reuse, 0x1, P6 ;  /* 0x000000198b8b7211 */ /* 0x080fe400030f0eff */
[----:B------:R-:W-:Y:S02]  /*e600*/  IADD3 R134, P6, R141, R24, RZ ;  /* 0x000000188d867210 */ /* 0x000fe40007fde0ff */
[-C--:B------:R-:W-:Y:S02]  /*e610*/  LEA.HI.X.SX32 R141, R133, R25.reuse, 0x1, P4 ;  /* 0x00000019858d7211 */ /* 0x080fe400020f0eff */
[-C--:B------:R-:W-:Y:S02]  /*e620*/  LEA.HI.X.SX32 R133, R135, R25.reuse, 0x1, P5 ;  /* 0x0000001987857211 */ /* 0x080fe400028f0eff */
[----:B------:R-:W-:Y:S01]  /*e630*/  LEA.HI.X.SX32 R135, R121, R25, 0x1, P6 ;  /* 0x0000001979877211 */ /* 0x000fe200030f0eff */
[----:B0-----:R0:W-:Y:S01]  /*e640*/  STG.E.U16 [R24.64], R16 ;  /* 0x0000001018007986 */ /* 0x0011e2000c101504 */
[----:B------:R-:W-:-:S02]  /*e650*/  PRMT R121, R16, 0x7632, R121 ;  /* 0x0000763210797816 */ /* 0x000fc40000000079 */
[----:B-1----:R-:W-:Y:S02]  /*e660*/  PRMT R22, R8, 0x7632, R22 ;  /* 0x0000763208167816 */ /* 0x002fe40000000016 */
[----:B--2---:R-:W-:Y:S01]  /*e670*/  PRMT R20, R4, 0x7632, R20 ;  /* 0x0000763204147816 */ /* 0x004fe20000000014 */
[----:B------:R-:W-:Y:S01]  /*e680*/  STG.E.U16 [R32.64], R121 ;  /* 0x0000007920007986 */ /* 0x000fe2000c101504 */
[----:B0-----:R-:W-:-:S03]  /*e690*/  PRMT R25, R12, 0x7632, R25 ;  /* 0x000076320c197816 */ /* 0x001fc60000000019 */
[----:B------:R-:W-:Y:S01]  /*e6a0*/  STG.E.U16 [R34.64], R12 ;  /* 0x0000000c22007986 */ /* 0x000fe2000c101504 */
[----:B------:R-:W-:-:S03]  /*e6b0*/  PRMT R26, R17, 0x7632, R26 ;  /* 0x00007632111a7816 */ /* 0x000fc6000000001a */
[----:B------:R-:W-:Y:S04]  /*e6c0*/  STG.E.U16 [R36.64], R25 ;  /* 0x0000001924007986 */ /* 0x000fe8000c101504 */
[----:B------:R0:W-:Y:S04]  /*e6d0*/  STG.E.U16 [R38.64], R8 ;  /* 0x0000000826007986 */ /* 0x0001e8000c101504 */
[----:B------:R-:W-:Y:S04]  /*e6e0*/  STG.E.U16 [R44.64], R22 ;  /* 0x000000162c007986 */ /* 0x000fe8000c101504 */
[----:B------:R1:W-:Y:S04]  /*e6f0*/  STG.E.U16 [R46.64], R4 ;  /* 0x000000042e007986 */ /* 0x0003e8000c101504 */
[----:B------:R-:W-:Y:S04]  /*e700*/  STG.E.U16 [R48.64], R20 ;  /* 0x0000001430007986 */ /* 0x000fe8000c101504 */
[----:B------:R-:W-:Y:S04]  /*e710*/  STG.E.U16 [R50.64], R17 ;  /* 0x0000001132007986 */ /* 0x000fe8000c101504 */
[----:B------:R-:W2:Y:S04]  /*e720*/  LDS.128 R20, [R30] ;  /* 0x000000001e147984 */ /* 0x000ea80000000c00 */
[----:B------:R-:W-:Y:S04]  /*e730*/  STG.E.U16 [R52.64], R26 ;  /* 0x0000001a34007986 */ /* 0x000fe8000c101504 */
[----:B------:R-:W3:Y:S04]  /*e740*/  LDS.128 R24, [R27] ;  /* 0x000000001b187984 */ /* 0x000ee80000000c00 */
[----:B------:R-:W4:Y:S04]  /*e750*/  LDS.128 R32, [R120] ;  /* 0x0000000078207984 */ /* 0x000f280000000c00 */
[----:B------:R-:W5:Y:S01]  /*e760*/  LDS.128 R36, [R43] ;  /* 0x000000002b247984 */ /* 0x000f620000000c00 */
[----:B------:R-:W-:-:S02]  /*e770*/  PRMT R16, R13, 0x7632, R16 ;  /* 0x000076320d107816 */ /* 0x000fc40000000010 */
[----:B0-----:R-:W-:Y:S01]  /*e780*/  PRMT R8, R9, 0x7632, R8 ;  /* 0x0000763209087816 */ /* 0x001fe20000000008 */
[----:B------:R0:W-:Y:S01]  /*e790*/  STG.E.U16 [R54.64], R13 ;  /* 0x0000000d36007986 */ /* 0x0001e2000c101504 */
[----:B------:R-:W-:Y:S02]  /*e7a0*/  PRMT R12, R5, 0x7632, R12 ;  /* 0x00007632050c7816 */ /* 0x000fe4000000000c */
[----:B-1----:R-:W-:Y:S01]  /*e7b0*/  PRMT R4, R18, 0x7632, R4 ;  /* 0x0000763212047816 */ /* 0x002fe20000000004 */
[----:B------:R-:W-:Y:S04]  /*e7c0*/  STG.E.U16 [R56.64], R16 ;  /* 0x0000001038007986 */ /* 0x000fe8000c101504 */
[----:B------:R-:W-:Y:S04]  /*e7d0*/  STG.E.U16 [R58.64], R9 ;  /* 0x000000093a007986 */ /* 0x000fe8000c101504 */
[----:B------:R1:W-:Y:S01]  /*e7e0*/  STG.E.U16 [R60.64], R8 ;  /* 0x000000083c007986 */ /* 0x0003e2000c101504 */
[----:B0-----:R-:W-:-:S03]  /*e7f0*/  PRMT R13, R14, 0x7632, R13 ;  /* 0x000076320e0d7816 */ /* 0x001fc6000000000d */
[----:B------:R0:W-:Y:S04]  /*e800*/  STG.E.U16 [R62.64], R5 ;  /* 0x000000053e007986 */ /* 0x0001e8000c101504 */
[----:B------:R-:W-:Y:S04]  /*e810*/  STG.E.U16 [R68.64], R12 ;  /* 0x0000000c44007986 */ /* 0x000fe8000c101504 */
[----:B------:R-:W-:Y:S01]  /*e820*/  STG.E.U16 [R78.64], R18 ;  /* 0x000000124e007986 */ /* 0x000fe2000c101504 */
[----:B-1----:R-:W-:-:S03]  /*e830*/  PRMT R8, R10, 0x7632, R8 ;  /* 0x000076320a087816 */ /* 0x002fc60000000008 */
[----:B------:R1:W-:Y:S01]  /*e840*/  STG.E.U16 [R70.64], R4 ;  /* 0x0000000446007986 */ /* 0x0003e2000c101504 */
[----:B0-----:R-:W-:-:S03]  /*e850*/  PRMT R5, R6, 0x7632, R5 ;  /* 0x0000763206057816 */ /* 0x001fc60000000005 */
[----:B------:R-:W-:Y:S01]  /*e860*/  STG.E.U16 [R80.64], R14 ;  /* 0x0000000e50007986 */ /* 0x000fe2000c101504 */
[----:B------:R-:W-:-:S03]  /*e870*/  PRMT R44, R15, 0x7632, R44 ;  /* 0x000076320f2c7816 */ /* 0x000fc6000000002c */
[----:B------:R-:W-:Y:S04]  /*e880*/  STG.E.U16 [R72.64], R13 ;  /* 0x0000000d48007986 */ /* 0x000fe8000c101504 */
[----:B------:R0:W-:Y:S01]  /*e890*/  STG.E.U16 [R64.64], R10 ;  /* 0x0000000a40007986 */ /* 0x0001e2000c101504 */
[----:B-1----:R-:W-:-:S03]  /*e8a0*/  PRMT R4, R19, 0x7632, R4 ;  /* 0x0000763213047816 */ /* 0x002fc60000000004 */
[----:B------:R-:W-:Y:S01]  /*e8b0*/  STG.E.U16 [R74.64], R8 ;  /* 0x000000084a007986 */ /* 0x000fe2000c101504 */
[----:B------:R-:W-:-:S03]  /*e8c0*/  PRMT R46, R11, 0x7632, R46 ;  /* 0x000076320b2e7816 */ /* 0x000fc6000000002e */
[----:B------:R-:W-:Y:S01]  /*e8d0*/  STG.E.U16 [R66.64], R6 ;  /* 0x0000000642007986 */ /* 0x000fe2000c101504 */
[----:B------:R-:W-:-:S03]  /*e8e0*/  PRMT R48, R7, 0x7632, R48 ;  /* 0x0000763207307816 */ /* 0x000fc60000000030 */
[----:B------:R1:W-:Y:S04]  /*e8f0*/  STG.E.U16 [R76.64], R5 ;  /* 0x000000054c007986 */ /* 0x0003e8000c101504 */
[----:B------:R0:W-:Y:S01]  /*e900*/  STG.E.U16 [R82.64], R19 ;  /* 0x0000001352007986 */ /* 0x0001e2000c101504 */
[----:B--2---:R-:W-:-:S03]  /*e910*/  PRMT R50, R20, 0x7632, R50 ;  /* 0x0000763214327816 */ /* 0x004fc60000000032 */
[----:B------:R-:W-:Y:S04]  /*e920*/  STG.E.U16 [R84.64], R4 ;  /* 0x0000000454007986 */ /* 0x000fe8000c101504 */
[----:B------:R-:W-:Y:S01]  /*e930*/  STG.E.U16 [R86.64], R15 ;  /* 0x0000000f56007986 */ /* 0x000fe2000c101504 */
[----:B---3--:R-:W-:-:S03]  /*e940*/  PRMT R52, R24, 0x7632, R52 ;  /* 0x0000763218347816 */ /* 0x008fc60000000034 */
[----:B------:R-:W-:Y:S04]  /*e950*/  STG.E.U16 [R88.64], R44 ;  /* 0x0000002c58007986 */ /* 0x000fe8000c101504 */
[----:B------:R-:W-:Y:S01]  /*e960*/  STG.E.U16 [R90.64], R11 ;  /* 0x0000000b5a007986 */ /* 0x000fe2000c101504 */
[----:B----4-:R-:W-:-:S03]  /*e970*/  PRMT R54, R32, 0x7632, R54 ;  /* 0x0000763220367816 */ /* 0x010fc60000000036 */
[----:B------:R-:W-:Y:S04]  /*e980*/  STG.E.U16 [R92.64], R46 ;  /* 0x0000002e5c007986 */ /* 0x000fe8000c101504 */
[----:B------:R2:W-:Y:S01]  /*e990*/  STG.E.U16 [R94.64], R7 ;  /* 0x000000075e007986 */ /* 0x0005e2000c101504 */
[----:B-----5:R-:W-:-:S03]  /*e9a0*/  PRMT R56, R36, 0x7632, R56 ;  /* 0x0000763224387816 */ /* 0x020fc60000000038 */
[----:B------:R-:W-:Y:S04]  /*e9b0*/  STG.E.U16 [R96.64], R48 ;  /* 0x0000003060007986 */ /* 0x000fe8000c101504 */
[----:B------:R-:W-:Y:S01]  /*e9c0*/  STG.E.U16 [R98.64], R20 ;  /* 0x0000001462007986 */ /* 0x000fe2000c101504 */
[----:B------:R-:W-:-:S03]  /*e9d0*/  PRMT R58, R21, 0x7632, R58 ;  /* 0x00007632153a7816 */ /* 0x000fc6000000003a */
        /* <DEDUP_REMOVED lines=8> */
[----:B0-----:R-:W-:-:S03]  /*ea60*/  PRMT R65, R37, 0x7632, R65 ;  /* 0x0000763225417816 */ /* 0x001fc60000000041 */
[----:B------:R-:W-:Y:S04]  /*ea70*/  STG.E.U16 [R112.64], R56 ;  /* 0x0000003870007986 */ /* 0x000fe8000c101504 */
[----:B------:R-:W-:Y:S01]  /*ea80*/  STG.E.U16 [R114.64], R21 ;  /* 0x0000001572007986 */ /* 0x000fe2000c101504 */
[----:B------:R-:W-:-:S03]  /*ea90*/  PRMT R71, R22, 0x7632, R71 ;  /* 0x0000763216477816 */ /* 0x000fc60000000047 */
[----:B------:R-:W-:Y:S04]  /*eaa0*/  STG.E.U16 [R116.64], R58 ;  /* 0x0000003a74007986 */ /* 0x000fe8000c101504 */
[----:B------:R-:W-:Y:S01]  /*eab0*/  STG.E.U16 [R118.64], R25 ;  /* 0x0000001976007986 */ /* 0x000fe2000c101504 */
[----:B-1----:R-:W-:-:S03]  /*eac0*/  PRMT R77, R26, 0x7632, R77 ;  /* 0x000076321a4d7816 */ /* 0x002fc6000000004d */
        /* <DEDUP_REMOVED lines=19> */
[----:B------:R-:W-:Y:S04]  /*ec00*/  STG.E.U16 [R164.64], R23 ;  /* 0x00000017a4007986 */ /* 0x000fe8000c101504 */
[----:B------:R-:W-:Y:S04]  /*ec10*/  STG.E.U16 [R166.64], R83 ;  /* 0x00000053a6007986 */ /* 0x000fe8000c101504 */
[----:B------:R-:W-:Y:S04]  /*ec20*/  STG.E.U16 [R150.64], R27 ;  /* 0x0000001b96007986 */ /* 0x000fe8000c101504 */
[----:B------:R-:W-:Y:S04]  /*ec30*/  STG.E.U16 [R144.64], R72 ;  /* 0x0000004890007986 */ /* 0x000fe8000c101504 */
[----:B------:R-:W-:Y:S04]  /*ec40*/  STG.E.U16 [R138.64], R35 ;  /* 0x000000238a007986 */ /* 0x000fe8000c101504 */
[----:B------:R-:W-:Y:S04]  /*ec50*/  STG.E.U16 [R140.64], R70 ;  /* 0x000000468c007986 */ /* 0x000fe8000c101504 */
[----:B------:R-:W-:Y:S04]  /*ec60*/  STG.E.U16 [R134.64], R39 ;  /* 0x0000002786007986 */ /* 0x000fe8000c101504 */
[----:B------:R-:W-:Y:S01]  /*ec70*/  STG.E.U16 [R132.64], R66 ;  /* 0x0000004284007986 */ /* 0x000fe2000c101504 */
[----:B------:R-:W-:-:S02]  /*ec80*/  FSEL R31, R31, -INF , P3 ;  /* 0xff8000001f1f7808 */ /* 0x000fc40001800000 */
[----:B------:R-:W-:Y:S02]  /*ec90*/  FSEL R40, R40, -INF , P2 ;  /* 0xff80000028287808 */ /* 0x000fe40001000000 */
[----:B------:R-:W-:Y:S02]  /*eca0*/  FSEL R41, R41, -INF , P1 ;  /* 0xff80000029297808 */ /* 0x000fe40000800000 */
[----:B------:R-:W-:Y:S02]  /*ecb0*/  FSEL R5, R42, -INF , P0 ;  /* 0xff8000002a057808 */ /* 0x000fe40000000000 */
[----:B------:R-:W-:Y:S01]  /*ecc0*/  SHF.L.U32 R168, R168, 0x1, RZ ;  /* 0x00000001a8a87819 */ /* 0x000fe200000006ff */
[----:B------:R-:W-:Y:S02]  /*ecd0*/  FFMA R6, R31, 0.69314718246459960938, R28 ;  /* 0x3f3172181f067823 */ /* 0x000fe4000000001c */
[----:B--2---:R-:W-:Y:S01]  /*ece0*/  FFMA R7, R40, 0.69314718246459960938, R3 ;  /* 0x3f31721828077823 */ /* 0x004fe20000000003 */
[----:B------:R-:W-:Y:S01]  /*ecf0*/  LOP3.LUT R8, R168, 0xf8, RZ, 0xc0, !PT ;  /* 0x000000f8a8087812 */ /* 0x000fe200078ec0ff */
[----:B------:R-:W-:Y:S01]  /*ed00*/  BAR.SYNC.DEFER_BLOCKING 0x0 ;  /* 0x0000000000007b1d */ /* 0x000fe20000010000 */
[----:B------:R-:W-:-:S02]  /*ed10*/  FFMA R4, R41, 0.69314718246459960938, R2 ;  /* 0x3f31721829047823 */ /* 0x000fc40000000002 */
[----:B------:R-:W-:-:S03]  /*ed20*/  FFMA R5, R5, 0.69314718246459960938, R0 ;  /* 0x3f31721805057823 */ /* 0x000fc60000000000 */
[----:B------:R-:W-:Y:S04]  /*ed30*/  STS.64 [R8], R6 ;  /* 0x0000000608007388 */ /* 0x000fe80000000a00 */
[----:B------:R-:W-:Y:S04]  /*ed40*/  STS.64 [R8+0x100], R4 ;  /* 0x0001000408007388 */ /* 0x000fe80000000a00 */
[----:B------:R-:W-:Y:S01]  /*ed50*/  BAR.SYNC.DEFER_BLOCKING 0x0 ;  /* 0x0000000000007b1d */ /* 0x000fe20000010000 */
[----:B------:R-:W-:-:S05]  /*ed60*/  IMAD R0, R152, c[0x0][0x1cc], RZ ;  /* 0x0000730098007a24 */ /* 0x000fca00078e02ff */
[----:B------:R-:W0:Y:S01]  /*ed70*/  LDS R29, [R29] ;  /* 0x000000001d1d7984 */ /* 0x000e220000000800 */
[----:B------:R-:W-:Y:S02]  /*ed80*/  SHF.L.U32 R3, R146, 0x2, RZ ;  /* 0x0000000292037819 */ /* 0x000fe400000006ff */
[----:B------:R-:W-:Y:S01]  /*ed90*/  SHF.L.U32 R2, R0, 0x2, RZ ;  /* 0x0000000200027819 */ /* 0x000fe200000006ff */
[----:B------:R-:W-:-:S03]  /*eda0*/  IMAD.HI R9, R146, 0x4, RZ ;  /* 0x0000000492097827 */ /* 0x000fc600078e02ff */
[----:B------:R-:W-:Y:S01]  /*edb0*/  IADD3 R2, P0, P1, R3, c[0x0][0x180], R2 ;  /* 0x0000600003027a10 */ /* 0x000fe2000791e002 */
[----:B------:R-:W-:-:S05]  /*edc0*/  IMAD.HI R0, R0, 0x4, RZ ;  /* 0x0000000400007827 */ /* 0x000fca00078e02ff */
[----:B------:R-:W-:-:S05]  /*edd0*/  IADD3.X R3, R9, c[0x0][0x184], R0, P0, P1 ;  /* 0x0000610009037a10 */ /* 0x000fca00007e2400 */
[----:B0-----:R-:W-:Y:S01]  /*ede0*/  STG.E [R2.64], R29 ;  /* 0x0000001d02007986 */ /* 0x001fe2000c101904 */
[----:B------:R-:W-:Y:S05]  /*edf0*/  EXIT ;  /* 0x000000000000794d */ /* 0x000fea0003800000 */
.L_x_3:
[----:B------:R-:W-:-:S00]  /*ee00*/  BRA `(.L_x_3) ;  /* 0xfffffff000007947 */ /* 0x000fc0000383ffff */
[----:B------:R-:W-:-:S00]  /*ee10*/  NOP ;  /* 0x0000000000007918 */ /* 0x000fc00000000000 */
        /* <DEDUP_REMOVED lines=14> */
.L_x_4:


//--------------------- .nv.global.init           --------------------------
	.section	.nv.global.init,"aw",@progbits
.nv.global.init:
	.type		_$_str,@object
	.size		_$_str,(.L_0 - _$_str)
_$_str:
        /*0000*/ 	.byte	0x5f, 0x5f, 0x43, 0x55, 0x44, 0x41, 0x5f, 0x46, 0x54, 0x5a, 0x00
.L_0:


//--------------------- .nv.shared.attn_fwd       --------------------------
	.section	.nv.shared.attn_fwd,"aw",@nobits
	.sectionflags	@""
	.align	16
